// auto-generated by cutlass_sweep.gemm — config: {"arch": "sm_100", "cluster_m": 1, "cluster_n": 1, "dtype": "e4m3", "dtype_b": "e4m3", "layout": "nt", "stages": 0, "tile_k": 128, "tile_m": 128, "tile_n": 256}
#include "cutlass/cutlass.h"
#include "cutlass/gemm/collective/collective_builder.hpp"
#include "cutlass/gemm/device/gemm_universal_adapter.h"
#include "cutlass/gemm/kernel/gemm_universal.hpp"
#include "cutlass/epilogue/collective/collective_builder.hpp"

using ElemA = cutlass::float_e4m3_t;
using ElemB = cutlass::float_e4m3_t;
using ElemCD = cutlass::float_e4m3_t;
using Acc  = float;
using TileShape    = cute::Shape<cute::_128, cute::_256, cute::_128>;
using ClusterShape = cute::Shape<cute::_1, cute::_1, cute::_1>;

using CollectiveEpilogue = typename cutlass::epilogue::collective::CollectiveBuilder<
    cutlass::arch::Sm100, cutlass::arch::OpClassTensorOp,
    TileShape, ClusterShape,
    cutlass::epilogue::collective::EpilogueTileAuto,
    Acc, Acc,
    ElemCD, cutlass::layout::RowMajor, 128 / cutlass::sizeof_bits<ElemCD>::value,
    ElemCD, cutlass::layout::RowMajor, 128 / cutlass::sizeof_bits<ElemCD>::value,
    cutlass::epilogue::collective::EpilogueScheduleAuto
  >::CollectiveOp;

using CollectiveMainloop = typename cutlass::gemm::collective::CollectiveBuilder<
    cutlass::arch::Sm100, cutlass::arch::OpClassTensorOp,
    ElemA, cutlass::layout::RowMajor, 128 / cutlass::sizeof_bits<ElemA>::value,
    ElemB, cutlass::layout::ColumnMajor, 128 / cutlass::sizeof_bits<ElemB>::value,
    Acc,
    TileShape, ClusterShape,
    cutlass::gemm::collective::StageCountAutoCarveout<static_cast<int>(sizeof(typename CollectiveEpilogue::SharedStorage))>,
    cutlass::gemm::collective::KernelScheduleAuto
  >::CollectiveOp;

using GemmKernel = cutlass::gemm::kernel::GemmUniversal<
    cute::Shape<int,int,int,int>,
    CollectiveMainloop,
    CollectiveEpilogue
>;
using Gemm = cutlass::gemm::device::GemmUniversalAdapter<GemmKernel>;

// Force the device kernel symbol into the cubin without needing a host main.
auto* _anchor = &cutlass::device_kernel<GemmKernel>;


// ===== COMPILED SASS (sm_100a) =====

	.target	sm_100a

	.elftype	@"ET_EXEC"


//--------------------- .note.nv.tkinfo           --------------------------
	.section	.note.nv.tkinfo,"",@"SHT_NOTE"
	.sectionflags	@"SHF_NOTE_NV_TKINFO"
	.tkinfo
        /*0018*/ 	.word	0x00000002
        /*0030*/ 	.string	""
        /*0030*/ 	.string	"ptxas"
        /*0030*/ 	.string	"Cuda compilation tools, release 13.0, V13.0.88"
        /*0030*/ 	.string	"Build cuda_13.0.r13.0/compiler.36424714_0"
        /*0030*/ 	.string	"-arch sm_100a -m 64 "



//--------------------- .note.nv.cuinfo           --------------------------
	.section	.note.nv.cuinfo,"",@"SHT_NOTE"
	.sectionflags	@"SHF_NOTE_NV_CUINFO"
        /*0018*/ 	.short	0x0002
        /*001a*/ 	.short	0x0064
        /*001c*/ 	.short	0x0082
	.zero		2


//--------------------- .nv.info                  --------------------------
	.section	.nv.info,"",@"SHT_CUDA_INFO"
	.align	4


	//----- nvinfo : EIATTR_REGCOUNT
	.align		4
        /*0000*/ 	.byte	0x04, 0x2f
        /*0002*/ 	.short	(.L_20 - .L_19)
	.align		4
.L_19:
        /*0004*/ 	.word	index@(_ZN7cutlass13device_kernelINS_4gemm6kernel13GemmUniversalIN4cute5tupleIJiiiiEEENS1_10collective13CollectiveMmaINS1_35MainloopSm100TmaUmmaWarpSpecializedILi3ELi2ELi2ENS5_IJNS4_1CILi1EEESB_SB_EEEEENS5_IJNSA_ILi128EEENSA_ILi256EEESE_EEENS_12float_e4m3_tENS5_IJlSB_lEEESH_SI_NS4_8TiledMMAINS4_8MMA_AtomIJNS4_10MMA_TraitsINS4_19SM100_MMA_F8F6F4_SSEJSH_SH_fSE_SF_NS4_17integral_constantINS4_4UMMA5MajorELSP_0EEESQ_NSN_INSO_7ScaleInELSR_0EEESS_EEEEEENS4_6LayoutISC_NS5_IJNSA_ILi0EEESW_SW_EEEEENS5_IJNS4_10UnderscoreESZ_SZ_EEEEENS4_13SM90_TMA_LOADENS4_14ComposedLayoutINS4_7SwizzleILi3ELi4ELi3EEENS4_18smem_ptr_flag_bitsILi8EEENSV_INS5_IJNSA_ILi8EEESE_EEENS5_IJSE_SB_EEEEEEEvNS4_8identityES12_S1C_vS1D_EENS_8epilogue10collective18CollectiveEpilogueINS1F_23Sm100TmaWarpSpecializedILi4ELi2ELi64ELb0ELb0EEEJSG_NS5_IJNSV_ISE_SB_EENSV_INSA_ILi64EEESB_EEEEESH_SI_SH_SI_NS1F_6fusion15FusionCallbacksIS1J_NS1O_17LinearCombinationISH_fSH_fLNS_15FloatRoundStyleE2EEESG_S1N_JEEENS4_5SM1004TMEM4LOAD26SM100_TMEM_LOAD_32dp32b64xES12_NS13_INS14_ILi2ELi4ELi3EEES17_NSV_INS5_IJS18_S1L_EEENS5_IJS1L_SB_EEEEEEENS4_39AutoVectorizingCopyWithAssumedAlignmentILi128EEENS4_14SM90_TMA_STOREES22_S24_S24_EEEvvEEEEvNT_6ParamsE)
        /*0008*/ 	.word	0x000000e0


	//----- nvinfo : EIATTR_FRAME_SIZE
	.align		4
.L_20:
        /*000c*/ 	.byte	0x04, 0x11
        /*000e*/ 	.short	(.L_22 - .L_21)
	.align		4
.L_21:
        /*0010*/ 	.word	index@($__internal_2_$__cuda_sm10x_tcgen05_guardrail_trap_unallocated_columns_being_dealloced)
        /*0014*/ 	.word	0x00000000


	//----- nvinfo : EIATTR_FRAME_SIZE
	.align		4
.L_22:
        /*0018*/ 	.byte	0x04, 0x11
        /*001a*/ 	.short	(.L_24 - .L_23)
	.align		4
.L_23:
        /*001c*/ 	.word	index@($__internal_1_$__cuda_sm10x_tcgen05_guardrail_trap_phase_invalid_during_alloc)
        /*0020*/ 	.word	0x00000000


	//----- nvinfo : EIATTR_FRAME_SIZE
	.align		4
.L_24:
        /*0024*/ 	.byte	0x04, 0x11
        /*0026*/ 	.short	(.L_26 - .L_25)
	.align		4
.L_25:
        /*0028*/ 	.word	index@($__internal_0_$__cuda_sm10x_tcgen05_guardrail_trap_col_being_dealloced_not_returned_by_alloc)
        /*002c*/ 	.word	0x00000000


	//----- nvinfo : EIATTR_FRAME_SIZE
	.align		4
.L_26:
        /*0030*/ 	.byte	0x04, 0x11
        /*0032*/ 	.short	(.L_28 - .L_27)
	.align		4
.L_27:
        /*0034*/ 	.word	index@(_ZN7cutlass13device_kernelINS_4gemm6kernel13GemmUniversalIN4cute5tupleIJiiiiEEENS1_10collective13CollectiveMmaINS1_35MainloopSm100TmaUmmaWarpSpecializedILi3ELi2ELi2ENS5_IJNS4_1CILi1EEESB_SB_EEEEENS5_IJNSA_ILi128EEENSA_ILi256EEESE_EEENS_12float_e4m3_tENS5_IJlSB_lEEESH_SI_NS4_8TiledMMAINS4_8MMA_AtomIJNS4_10MMA_TraitsINS4_19SM100_MMA_F8F6F4_SSEJSH_SH_fSE_SF_NS4_17integral_constantINS4_4UMMA5MajorELSP_0EEESQ_NSN_INSO_7ScaleInELSR_0EEESS_EEEEEENS4_6LayoutISC_NS5_IJNSA_ILi0EEESW_SW_EEEEENS5_IJNS4_10UnderscoreESZ_SZ_EEEEENS4_13SM90_TMA_LOADENS4_14ComposedLayoutINS4_7SwizzleILi3ELi4ELi3EEENS4_18smem_ptr_flag_bitsILi8EEENSV_INS5_IJNSA_ILi8EEESE_EEENS5_IJSE_SB_EEEEEEEvNS4_8identityES12_S1C_vS1D_EENS_8epilogue10collective18CollectiveEpilogueINS1F_23Sm100TmaWarpSpecializedILi4ELi2ELi64ELb0ELb0EEEJSG_NS5_IJNSV_ISE_SB_EENSV_INSA_ILi64EEESB_EEEEESH_SI_SH_SI_NS1F_6fusion15FusionCallbacksIS1J_NS1O_17LinearCombinationISH_fSH_fLNS_15FloatRoundStyleE2EEESG_S1N_JEEENS4_5SM1004TMEM4LOAD26SM100_TMEM_LOAD_32dp32b64xES12_NS13_INS14_ILi2ELi4ELi3EEES17_NSV_INS5_IJS18_S1L_EEENS5_IJS1L_SB_EEEEEEENS4_39AutoVectorizingCopyWithAssumedAlignmentILi128EEENS4_14SM90_TMA_STOREES22_S24_S24_EEEvvEEEEvNT_6ParamsE)
        /*0038*/ 	.word	0x00000000


	//----- nvinfo : EIATTR_MIN_STACK_SIZE
	.align		4
.L_28:
        /*003c*/ 	.byte	0x04, 0x12
        /*003e*/ 	.short	(.L_30 - .L_29)
	.align		4
.L_29:
        /*0040*/ 	.word	index@(_ZN7cutlass13device_kernelINS_4gemm6kernel13GemmUniversalIN4cute5tupleIJiiiiEEENS1_10collective13CollectiveMmaINS1_35MainloopSm100TmaUmmaWarpSpecializedILi3ELi2ELi2ENS5_IJNS4_1CILi1EEESB_SB_EEEEENS5_IJNSA_ILi128EEENSA_ILi256EEESE_EEENS_12float_e4m3_tENS5_IJlSB_lEEESH_SI_NS4_8TiledMMAINS4_8MMA_AtomIJNS4_10MMA_TraitsINS4_19SM100_MMA_F8F6F4_SSEJSH_SH_fSE_SF_NS4_17integral_constantINS4_4UMMA5MajorELSP_0EEESQ_NSN_INSO_7ScaleInELSR_0EEESS_EEEEEENS4_6LayoutISC_NS5_IJNSA_ILi0EEESW_SW_EEEEENS5_IJNS4_10UnderscoreESZ_SZ_EEEEENS4_13SM90_TMA_LOADENS4_14ComposedLayoutINS4_7SwizzleILi3ELi4ELi3EEENS4_18smem_ptr_flag_bitsILi8EEENSV_INS5_IJNSA_ILi8EEESE_EEENS5_IJSE_SB_EEEEEEEvNS4_8identityES12_S1C_vS1D_EENS_8epilogue10collective18CollectiveEpilogueINS1F_23Sm100TmaWarpSpecializedILi4ELi2ELi64ELb0ELb0EEEJSG_NS5_IJNSV_ISE_SB_EENSV_INSA_ILi64EEESB_EEEEESH_SI_SH_SI_NS1F_6fusion15FusionCallbacksIS1J_NS1O_17LinearCombinationISH_fSH_fLNS_15FloatRoundStyleE2EEESG_S1N_JEEENS4_5SM1004TMEM4LOAD26SM100_TMEM_LOAD_32dp32b64xES12_NS13_INS14_ILi2ELi4ELi3EEES17_NSV_INS5_IJS18_S1L_EEENS5_IJS1L_SB_EEEEEEENS4_39AutoVectorizingCopyWithAssumedAlignmentILi128EEENS4_14SM90_TMA_STOREES22_S24_S24_EEEvvEEEEvNT_6ParamsE)
        /*0044*/ 	.word	0x00000000
.L_30:


//--------------------- .nv.compat                --------------------------
	.section	.nv.compat,"",@"SHT_CUDA_COMPAT_INFO"
	.align	4
        /*0000*/ 	.byte	0x02, 0x09, 0x01, 0x00, 0x02, 0x02, 0x02, 0x00, 0x02, 0x05, 0x05, 0x00, 0x03, 0x07, 0x01, 0x01
        /*0010*/ 	.byte	0x02, 0x03, 0x01, 0x00, 0x02, 0x06, 0x01, 0x00, 0x04, 0x0b, 0x08, 0x00, 0x09, 0x00, 0x00, 0x00
        /*0020*/ 	.byte	0x00, 0x00, 0x00, 0x00


//--------------------- .nv.info._ZN7cutlass13device_kernelINS_4gemm6kernel13GemmUniversalIN4cute5tupleIJiiiiEEENS1_10collective13CollectiveMmaINS1_35MainloopSm100TmaUmmaWarpSpecializedILi3ELi2ELi2ENS5_IJNS4_1CILi1EEESB_SB_EEEEENS5_IJNSA_ILi128EEENSA_ILi256EEESE_EEENS_12float_e4m3_tENS5_IJlSB_lEEESH_SI_NS4_8TiledMMAINS4_8MMA_AtomIJNS4_10MMA_TraitsINS4_19SM100_MMA_F8F6F4_SSEJSH_SH_fSE_SF_NS4_17integral_constantINS4_4UMMA5MajorELSP_0EEESQ_NSN_INSO_7ScaleInELSR_0EEESS_EEEEEENS4_6LayoutISC_NS5_IJNSA_ILi0EEESW_SW_EEEEENS5_IJNS4_10UnderscoreESZ_SZ_EEEEENS4_13SM90_TMA_LOADENS4_14ComposedLayoutINS4_7SwizzleILi3ELi4ELi3EEENS4_18smem_ptr_flag_bitsILi8EEENSV_INS5_IJNSA_ILi8EEESE_EEENS5_IJSE_SB_EEEEEEEvNS4_8identityES12_S1C_vS1D_EENS_8epilogue10collective18CollectiveEpilogueINS1F_23Sm100TmaWarpSpecializedILi4ELi2ELi64ELb0ELb0EEEJSG_NS5_IJNSV_ISE_SB_EENSV_INSA_ILi64EEESB_EEEEESH_SI_SH_SI_NS1F_6fusion15FusionCallbacksIS1J_NS1O_17LinearCombinationISH_fSH_fLNS_15FloatRoundStyleE2EEESG_S1N_JEEENS4_5SM1004TMEM4LOAD26SM100_TMEM_LOAD_32dp32b64xES12_NS13_INS14_ILi2ELi4ELi3EEES17_NSV_INS5_IJS18_S1L_EEENS5_IJS1L_SB_EEEEEEENS4_39AutoVectorizingCopyWithAssumedAlignmentILi128EEENS4_14SM90_TMA_STOREES22_S24_S24_EEEvvEEEEvNT_6ParamsE --------------------------
	.section	.nv.info._ZN7cutlass13device_kernelINS_4gemm6kernel13GemmUniversalIN4cute5tupleIJiiiiEEENS1_10collective13CollectiveMmaINS1_35MainloopSm100TmaUmmaWarpSpecializedILi3ELi2ELi2ENS5_IJNS4_1CILi1EEESB_SB_EEEEENS5_IJNSA_ILi128EEENSA_ILi256EEESE_EEENS_12float_e4m3_tENS5_IJlSB_lEEESH_SI_NS4_8TiledMMAINS4_8MMA_AtomIJNS4_10MMA_TraitsINS4_19SM100_MMA_F8F6F4_SSEJSH_SH_fSE_SF_NS4_17integral_constantINS4_4UMMA5MajorELSP_0EEESQ_NSN_INSO_7ScaleInELSR_0EEESS_EEEEEENS4_6LayoutISC_NS5_IJNSA_ILi0EEESW_SW_EEEEENS5_IJNS4_10UnderscoreESZ_SZ_EEEEENS4_13SM90_TMA_LOADENS4_14ComposedLayoutINS4_7SwizzleILi3ELi4ELi3EEENS4_18smem_ptr_flag_bitsILi8EEENSV_INS5_IJNSA_ILi8EEESE_EEENS5_IJSE_SB_EEEEEEEvNS4_8identityES12_S1C_vS1D_EENS_8epilogue10collective18CollectiveEpilogueINS1F_23Sm100TmaWarpSpecializedILi4ELi2ELi64ELb0ELb0EEEJSG_NS5_IJNSV_ISE_SB_EENSV_INSA_ILi64EEESB_EEEEESH_SI_SH_SI_NS1F_6fusion15FusionCallbacksIS1J_NS1O_17LinearCombinationISH_fSH_fLNS_15FloatRoundStyleE2EEESG_S1N_JEEENS4_5SM1004TMEM4LOAD26SM100_TMEM_LOAD_32dp32b64xES12_NS13_INS14_ILi2ELi4ELi3EEES17_NSV_INS5_IJS18_S1L_EEENS5_IJS1L_SB_EEEEEEENS4_39AutoVectorizingCopyWithAssumedAlignmentILi128EEENS4_14SM90_TMA_STOREES22_S24_S24_EEEvvEEEEvNT_6ParamsE,"",@"SHT_CUDA_INFO"
	.sectionflags	@""
	.align	4


	//----- nvinfo : EIATTR_CUDA_API_VERSION
	.align		4
        /*0000*/ 	.byte	0x04, 0x37
        /*0002*/ 	.short	(.L_32 - .L_31)
.L_31:
        /*0004*/ 	.word	0x00000082


	//----- nvinfo : EIATTR_KPARAM_INFO
	.align		4
.L_32:
        /*0008*/ 	.byte	0x04, 0x17
        /*000a*/ 	.short	(.L_34 - .L_33)
.L_33:
        /*000c*/ 	.word	0x00000000
        /*0010*/ 	.short	0x0000
        /*0012*/ 	.short	0x0000
        /*0014*/ 	.byte	0x00, 0xf0, 0x01, 0x20


	//----- nvinfo : EIATTR_AT_ENTRY_FRAGMENTS
	.align		4
.L_34:
        /*0018*/ 	.byte	0x04, 0x4f
        /*001a*/ 	.short	(.L_36 - .L_35)


	//   ....[0]....
.L_35:
        /*001c*/ 	.word	0x00000006


	//----- nvinfo : EIATTR_RESERVED_SMEM_USED
	.align		4
.L_36:
        /*0020*/ 	.byte	0x01, 0x41
	.zero		2


	//----- nvinfo : EIATTR_SPARSE_MMA_MASK
	.align		4
        /*0024*/ 	.byte	0x03, 0x50
        /*0026*/ 	.short	0x0000


	//----- nvinfo : EIATTR_TCGEN05_1CTA_USED
	.align		4
        /*0028*/ 	.byte	0x01, 0x51
	.zero		2


	//----- nvinfo : EIATTR_MAXREG_COUNT
	.align		4
        /*002c*/ 	.byte	0x03, 0x1b
        /*002e*/ 	.short	0x00ff


	//----- nvinfo : EIATTR_NUM_BARRIERS
	.align		4
        /*0030*/ 	.byte	0x02, 0x4c
        /*0032*/ 	.byte	0x07
	.zero		1


	//----- nvinfo : EIATTR_EXTERNS
	.align		4
        /*0034*/ 	.byte	0x04, 0x0f
        /*0036*/ 	.short	(.L_38 - .L_37)


	//   ....[0]....
	.align		4
.L_37:
        /*0038*/ 	.word	index@(__assertfail)


	//----- nvinfo : EIATTR_MERCURY_ISA_VERSION
	.align		4
.L_38:
        /*003c*/ 	.byte	0x03, 0x5f
        /*003e*/ 	.short	0x0101


	//----- nvinfo : EIATTR_INT_WARP_WIDE_INSTR_OFFSETS
	.align		4
        /*0040*/ 	.byte	0x04, 0x31
        /*0042*/ 	.short	(.L_40 - .L_39)


	//   ....[0]....
.L_39:
        /*0044*/ 	.word	0x00001d80


	//   ....[1]....
        /*0048*/ 	.word	0x00003620


	//   ....[2]....
        /*004c*/ 	.word	0x00003640


	//   ....[3]....
        /*0050*/ 	.word	0x00003670


	//   ....[4]....
        /*0054*/ 	.word	0x00003fb0


	//   ....[5]....
        /*0058*/ 	.word	0x00004020


	//   ....[6]....
        /*005c*/ 	.word	0x00004100


	//   ....[7]....
        /*0060*/ 	.word	0x00004180


	//   ....[8]....
        /*0064*/ 	.word	0x00004290


	//   ....[9]....
        /*0068*/ 	.word	0x00004320


	//   ....[10]....
        /*006c*/ 	.word	0x00004500


	//   ....[11]....
        /*0070*/ 	.word	0x00004660


	//----- nvinfo : EIATTR_COOP_GROUP_MASK_REGIDS
	.align		4
.L_40:
        /*0074*/ 	.byte	0x04, 0x29
        /*0076*/ 	.short	(.L_42 - .L_41)


	//   ....[0]....
.L_41:
        /*0078*/ 	.word	0xffffffff


	//   ....[1]....
        /*007c*/ 	.word	0xffffffff


	//   ....[2]....
        /*0080*/ 	.word	0xffffffff


	//   ....[3]....
        /*0084*/ 	.word	0xffffffff


	//   ....[4]....
        /*0088*/ 	.word	0xffffffff


	//   ....[5]....
        /*008c*/ 	.word	0xffffffff


	//   ....[6]....
        /*0090*/ 	.word	0xffffffff


	//   ....[7]....
        /*0094*/ 	.word	0xffffffff


	//   ....[8]....
        /*0098*/ 	.word	0xffffffff


	//   ....[9]....
        /*009c*/ 	.word	0xffffffff


	//   ....[10]....
        /*00a0*/ 	.word	0xffffffff


	//   ....[11]....
        /*00a4*/ 	.word	0xffffffff


	//   ....[12]....
        /*00a8*/ 	.word	0xffffffff


	//----- nvinfo : EIATTR_COOP_GROUP_INSTR_OFFSETS
	.align		4
.L_42:
        /*00ac*/ 	.byte	0x04, 0x28
        /*00ae*/ 	.short	(.L_44 - .L_43)


	//   ....[0]....
.L_43:
        /*00b0*/ 	.word	0x00000090


	//   ....[1]....
        /*00b4*/ 	.word	0x000004d0


	//   ....[2]....
        /*00b8*/ 	.word	0x00000620


	//   ....[3]....
        /*00bc*/ 	.word	0x000007c0


	//   ....[4]....
        /*00c0*/ 	.word	0x000008c0


	//   ....[5]....
        /*00c4*/ 	.word	0x00000a30


	//   ....[6]....
        /*00c8*/ 	.word	0x00000b90


	//   ....[7]....
        /*00cc*/ 	.word	0x00001c60


	//   ....[8]....
        /*00d0*/ 	.word	0x000029b0


	//   ....[9]....
        /*00d4*/ 	.word	0x00002bc0


	//   ....[10]....
        /*00d8*/ 	.word	0x00002bf0


	//   ....[11]....
        /*00dc*/ 	.word	0x00003500


	//   ....[12]....
        /*00e0*/ 	.word	0x00003730


	//----- nvinfo : EIATTR_VRC_CTA_INIT_COUNT
	.align		4
.L_44:
        /*00e4*/ 	.byte	0x02, 0x4a
        /*00e6*/ 	.byte	0x80
	.zero		1


	//----- nvinfo : EIATTR_SYSCALL_OFFSETS
	.align		4
        /*00e8*/ 	.byte	0x04, 0x46
        /*00ea*/ 	.short	(.L_46 - .L_45)


	//   ....[0]....
.L_45:
        /*00ec*/ 	.word	0x000050d0


	//   ....[1]....
        /*00f0*/ 	.word	0x00005210


	//   ....[2]....
        /*00f4*/ 	.word	0x00005a70


	//   ....[3]....
        /*00f8*/ 	.word	0x00007090


	//   ....[4]....
        /*00fc*/ 	.word	0x00008640


	//   ....[5]....
        /*0100*/ 	.word	0x00009c10


	//----- nvinfo : EIATTR_MBARRIER_INSTR_OFFSETS
	.align		4
.L_46:
        /*0104*/ 	.byte	0x04, 0x39
        /*0106*/ 	.short	(.L_48 - .L_47)


	//   ....[0]....
.L_47:
        /*0108*/ 	.word	0x000005b0
        /*010c*/ 	.word	0x000000ff
        /*0110*/ 	.word	0x00000000
        /*0114*/ 	.short	0x0100
        /*0116*/ 	.byte	0x05
	.zero		1


	//   ....[1]....
        /*0118*/ 	.word	0x000005c0
        /*011c*/ 	.word	0x000000ff
        /*0120*/ 	.word	0x00000018
        /*0124*/ 	.short	0x0100
        /*0126*/ 	.byte	0x05
	.zero		1


	//   ....[2]....
        /*0128*/ 	.word	0x000005d0
        /*012c*/ 	.word	0x000000ff
        /*0130*/ 	.word	0x00000008
        /*0134*/ 	.short	0x0100
        /*0136*/ 	.byte	0x05
	.zero		1


	//   ....[3]....
        /*0138*/ 	.word	0x000005e0
        /*013c*/ 	.word	0x000000ff
        /*0140*/ 	.word	0x00000020
        /*0144*/ 	.short	0x0100
        /*0146*/ 	.byte	0x05
	.zero		1


	//   ....[4]....
        /*0148*/ 	.word	0x000005f0
        /*014c*/ 	.word	0x000000ff
        /*0150*/ 	.word	0x00000010
        /*0154*/ 	.short	0x0100
        /*0156*/ 	.byte	0x05
	.zero		1


	//   ....[5]....
        /*0158*/ 	.word	0x00000600
        /*015c*/ 	.word	0x000000ff
        /*0160*/ 	.word	0x00000028
        /*0164*/ 	.short	0x0100
        /*0166*/ 	.byte	0x05
	.zero		1


	//   ....[6]....
        /*0168*/ 	.word	0x00000730
        /*016c*/ 	.word	0x000000ff
        /*0170*/ 	.word	0x00000030
        /*0174*/ 	.short	0x0100
        /*0176*/ 	.byte	0x07
	.zero		1


	//   ....[7]....
        /*0178*/ 	.word	0x00000740
        /*017c*/ 	.word	0x000000ff
        /*0180*/ 	.word	0x00000050
        /*0184*/ 	.short	0x0100
        /*0186*/ 	.byte	0x07
	.zero		1


	//   ....[8]....
        /*0188*/ 	.word	0x00000750
        /*018c*/ 	.word	0x000000ff
        /*0190*/ 	.word	0x00000038
        /*0194*/ 	.short	0x0100
        /*0196*/ 	.byte	0x07
	.zero		1


	//   ....[9]....
        /*0198*/ 	.word	0x00000760
        /*019c*/ 	.word	0x000000ff
        /*01a0*/ 	.word	0x00000058
        /*01a4*/ 	.short	0x0100
        /*01a6*/ 	.byte	0x07
	.zero		1


	//   ....[10]....
        /*01a8*/ 	.word	0x00000770
        /*01ac*/ 	.word	0x000000ff
        /*01b0*/ 	.word	0x00000040
        /*01b4*/ 	.short	0x0100
        /*01b6*/ 	.byte	0x07
	.zero		1


	//   ....[11]....
        /*01b8*/ 	.word	0x00000780
        /*01bc*/ 	.word	0x000000ff
        /*01c0*/ 	.word	0x00000060
        /*01c4*/ 	.short	0x0100
        /*01c6*/ 	.byte	0x07
	.zero		1


	//   ....[12]....
        /*01c8*/ 	.word	0x00000790
        /*01cc*/ 	.word	0x000000ff
        /*01d0*/ 	.word	0x00000048
        /*01d4*/ 	.short	0x0100
        /*01d6*/ 	.byte	0x07
	.zero		1


	//   ....[13]....
        /*01d8*/ 	.word	0x000007a0
        /*01dc*/ 	.word	0x000000ff
        /*01e0*/ 	.word	0x00000068
        /*01e4*/ 	.short	0x0100
        /*01e6*/ 	.byte	0x07
	.zero		1


	//   ....[14]....
        /*01e8*/ 	.word	0x00000890
        /*01ec*/ 	.word	0x000000ff
        /*01f0*/ 	.word	0x00000070
        /*01f4*/ 	.short	0x0100
        /*01f6*/ 	.byte	0x05
	.zero		1


	//   ....[15]....
        /*01f8*/ 	.word	0x000008a0
        /*01fc*/ 	.word	0x000000ff
        /*0200*/ 	.word	0x00000078
        /*0204*/ 	.short	0x0100
        /*0206*/ 	.byte	0x05
	.zero		1


	//   ....[16]....
        /*0208*/ 	.word	0x000009e0
        /*020c*/ 	.word	0x000000ff
        /*0210*/ 	.word	0x00000080
        /*0214*/ 	.short	0x0100
        /*0216*/ 	.byte	0x05
	.zero		1


	//   ....[17]....
        /*0218*/ 	.word	0x000009f0
        /*021c*/ 	.word	0x000000ff
        /*0220*/ 	.word	0x00000090
        /*0224*/ 	.short	0x0100
        /*0226*/ 	.byte	0x05
	.zero		1


	//   ....[18]....
        /*0228*/ 	.word	0x00000a00
        /*022c*/ 	.word	0x000000ff
        /*0230*/ 	.word	0x00000088
        /*0234*/ 	.short	0x0100
        /*0236*/ 	.byte	0x05
	.zero		1


	//   ....[19]....
        /*0238*/ 	.word	0x00000a10
        /*023c*/ 	.word	0x000000ff
        /*0240*/ 	.word	0x00000098
        /*0244*/ 	.short	0x0100
        /*0246*/ 	.byte	0x05
	.zero		1


	//   ....[20]....
        /*0248*/ 	.word	0x00000b40
        /*024c*/ 	.word	0x000000ff
        /*0250*/ 	.word	0x000000a0
        /*0254*/ 	.short	0x0100
        /*0256*/ 	.byte	0x07
	.zero		1


	//   ....[21]....
        /*0258*/ 	.word	0x00000b50
        /*025c*/ 	.word	0x000000ff
        /*0260*/ 	.word	0x000000b0
        /*0264*/ 	.short	0x0100
        /*0266*/ 	.byte	0x07
	.zero		1


	//   ....[22]....
        /*0268*/ 	.word	0x00000b60
        /*026c*/ 	.word	0x000000ff
        /*0270*/ 	.word	0x000000a8
        /*0274*/ 	.short	0x0100
        /*0276*/ 	.byte	0x07
	.zero		1


	//   ....[23]....
        /*0278*/ 	.word	0x00000b70
        /*027c*/ 	.word	0x000000ff
        /*0280*/ 	.word	0x000000b8
        /*0284*/ 	.short	0x0100
        /*0286*/ 	.byte	0x07
	.zero		1


	//   ....[24]....
        /*0288*/ 	.word	0x00000c60
        /*028c*/ 	.word	0x000000ff
        /*0290*/ 	.word	0x000000c0
        /*0294*/ 	.short	0x0100
        /*0296*/ 	.byte	0x05
	.zero		1


	//   ....[25]....
        /*0298*/ 	.word	0x00000c70
        /*029c*/ 	.word	0x000000ff
        /*02a0*/ 	.word	0x000000d0
        /*02a4*/ 	.short	0x0100
        /*02a6*/ 	.byte	0x05
	.zero		1


	//   ....[26]....
        /*02a8*/ 	.word	0x00000c80
        /*02ac*/ 	.word	0x000000ff
        /*02b0*/ 	.word	0x000000c8
        /*02b4*/ 	.short	0x0100
        /*02b6*/ 	.byte	0x05
	.zero		1


	//   ....[27]....
        /*02b8*/ 	.word	0x00000c90
        /*02bc*/ 	.word	0x000000ff
        /*02c0*/ 	.word	0x000000d8
        /*02c4*/ 	.short	0x0100
        /*02c6*/ 	.byte	0x05
	.zero		1


	//   ....[28]....
        /*02c8*/ 	.word	0x00001560
        /*02cc*/ 	.word	0x00000003
        /*02d0*/ 	.word	0x000000d0
        /*02d4*/ 	.short	0x010a
        /*02d6*/ 	.byte	0xff
	.zero		1


	//   ....[29]....
        /*02d8*/ 	.word	0x00001590
        /*02dc*/ 	.word	0x00000003
        /*02e0*/ 	.word	0x000000c0
        /*02e4*/ 	.short	0x0101
        /*02e6*/ 	.byte	0xff
	.zero		1


	//   ....[30]....
        /*02e8*/ 	.word	0x00001660
        /*02ec*/ 	.word	0x000000ff
        /*02f0*/ 	.word	0x00000018
        /*02f4*/ 	.short	0x010a
        /*02f6*/ 	.byte	0x08
	.zero		1


	//   ....[31]....
        /*02f8*/ 	.word	0x00001700
        /*02fc*/ 	.word	0x000000ff
        /*0300*/ 	.word	0x00000018
        /*0304*/ 	.short	0x010a
        /*0306*/ 	.byte	0x21
	.zero		1


	//   ....[32]....
        /*0308*/ 	.word	0x00001850
        /*030c*/ 	.word	0x000000ff
        /*0310*/ 	.word	0x00000018
        /*0314*/ 	.short	0x010a
        /*0316*/ 	.byte	0x08
	.zero		1


	//   ....[33]....
        /*0318*/ 	.word	0x00001960
        /*031c*/ 	.word	0x000000ff
        /*0320*/ 	.word	0x00000078
        /*0324*/ 	.short	0x0101
        /*0326*/ 	.byte	0x04
	.zero		1


	//   ....[34]....
        /*0328*/ 	.word	0x00001980
        /*032c*/ 	.word	0x000000ff
        /*0330*/ 	.word	0x00000018
        /*0334*/ 	.short	0x010a
        /*0336*/ 	.byte	0x08
	.zero		1


	//   ....[35]....
        /*0338*/ 	.word	0x00001a00
        /*033c*/ 	.word	0x000000ff
        /*0340*/ 	.word	0x00000018
        /*0344*/ 	.short	0x010a
        /*0346*/ 	.byte	0x11
	.zero		1


	//   ....[36]....
        /*0348*/ 	.word	0x00001b50
        /*034c*/ 	.word	0x000000ff
        /*0350*/ 	.word	0x00000018
        /*0354*/ 	.short	0x010a
        /*0356*/ 	.byte	0x08
	.zero		1


	//   ....[37]....
        /*0358*/ 	.word	0x00001c90
        /*035c*/ 	.word	0x00000002
        /*0360*/ 	.word	0x00000080
        /*0364*/ 	.short	0x010a
        /*0366*/ 	.byte	0xff
	.zero		1


	//   ....[38]....
        /*0368*/ 	.word	0x00001d50
        /*036c*/ 	.word	0x00000002
        /*0370*/ 	.word	0x00000000
        /*0374*/ 	.short	0x0101
        /*0376*/ 	.byte	0xff
	.zero		1


	//   ....[39]....
        /*0378*/ 	.word	0x000022b0
        /*037c*/ 	.word	0x000000ff
        /*0380*/ 	.word	0x00000000
        /*0384*/ 	.short	0x010a
        /*0386*/ 	.byte	0x05
	.zero		1


	//   ....[40]....
        /*0388*/ 	.word	0x00002340
        /*038c*/ 	.word	0x000000ff
        /*0390*/ 	.word	0x00000000
        /*0394*/ 	.short	0x010a
        /*0396*/ 	.byte	0x05
	.zero		1


	//   ....[41]....
        /*0398*/ 	.word	0x000023e0
        /*039c*/ 	.word	0x00000000
        /*03a0*/ 	.word	0x00000000
        /*03a4*/ 	.short	0x010a
        /*03a6*/ 	.byte	0xff
	.zero		1


	//   ....[42]....
        /*03a8*/ 	.word	0x00002500
        /*03ac*/ 	.word	0x00000000
        /*03b0*/ 	.word	0x000000c0
        /*03b4*/ 	.short	0x010a
        /*03b6*/ 	.byte	0xff
	.zero		1


	//   ....[43]....
        /*03b8*/ 	.word	0x00002560
        /*03bc*/ 	.word	0x00000004
        /*03c0*/ 	.word	0x00000000
        /*03c4*/ 	.short	0x0101
        /*03c6*/ 	.byte	0xff
	.zero		1


	//   ....[44]....
        /*03c8*/ 	.word	0x00002580
        /*03cc*/ 	.word	0x000000ff
        /*03d0*/ 	.word	0x00000090
        /*03d4*/ 	.short	0x010a
        /*03d6*/ 	.byte	0x05
	.zero		1


	//   ....[45]....
        /*03d8*/ 	.word	0x000026a0
        /*03dc*/ 	.word	0x00000000
        /*03e0*/ 	.word	0x00000080
        /*03e4*/ 	.short	0x010a
        /*03e6*/ 	.byte	0xff
	.zero		1


	//   ....[46]....
        /*03e8*/ 	.word	0x000027b0
        /*03ec*/ 	.word	0x00000000
        /*03f0*/ 	.word	0x00000000
        /*03f4*/ 	.short	0x0101
        /*03f6*/ 	.byte	0xff
	.zero		1


	//   ....[47]....
        /*03f8*/ 	.word	0x00002840
        /*03fc*/ 	.word	0x000000ff
        /*0400*/ 	.word	0x00000090
        /*0404*/ 	.short	0x0106
        /*0406*/ 	.byte	0x05
	.zero		1


	//   ....[48]....
        /*0408*/ 	.word	0x00002860
        /*040c*/ 	.word	0x000000ff
        /*0410*/ 	.word	0x00000090
        /*0414*/ 	.short	0x010a
        /*0416*/ 	.byte	0x05
	.zero		1


	//   ....[49]....
        /*0418*/ 	.word	0x000028f0
        /*041c*/ 	.word	0x000000ff
        /*0420*/ 	.word	0x00000090
        /*0424*/ 	.short	0x0106
        /*0426*/ 	.byte	0x04
	.zero		1


	//   ....[50]....
        /*0428*/ 	.word	0x00002930
        /*042c*/ 	.word	0x00000000
        /*0430*/ 	.word	0x00000090
        /*0434*/ 	.short	0x010a
        /*0436*/ 	.byte	0xff
	.zero		1


	//   ....[51]....
        /*0438*/ 	.word	0x00002e70
        /*043c*/ 	.word	0x00000000
        /*0440*/ 	.word	0x00000080
        /*0444*/ 	.short	0x010a
        /*0446*/ 	.byte	0xff
	.zero		1


	//   ....[52]....
        /*0448*/ 	.word	0x00002f80
        /*044c*/ 	.word	0x00000003
        /*0450*/ 	.word	0x00000000
        /*0454*/ 	.short	0x0101
        /*0456*/ 	.byte	0xff
	.zero		1


	//   ....[53]....
        /*0458*/ 	.word	0x00002f90
        /*045c*/ 	.word	0x000000ff
        /*0460*/ 	.word	0x00000000
        /*0464*/ 	.short	0x010a
        /*0466*/ 	.byte	0x06
	.zero		1


	//   ....[54]....
        /*0468*/ 	.word	0x00002fb0
        /*046c*/ 	.word	0x000000ff
        /*0470*/ 	.word	0x000000b0
        /*0474*/ 	.short	0x010a
        /*0476*/ 	.byte	0x07
	.zero		1


	//   ....[55]....
        /*0478*/ 	.word	0x00003080
        /*047c*/ 	.word	0x000000ff
        /*0480*/ 	.word	0x00000000
        /*0484*/ 	.short	0x010a
        /*0486*/ 	.byte	0x06
	.zero		1


	//   ....[56]....
        /*0488*/ 	.word	0x000031b0
        /*048c*/ 	.word	0x000000ff
        /*0490*/ 	.word	0x00000000
        /*0494*/ 	.short	0x010a
        /*0496*/ 	.byte	0x1a
	.zero		1


	//   ....[57]....
        /*0498*/ 	.word	0x00003450
        /*049c*/ 	.word	0x000000ff
        /*04a0*/ 	.word	0x00000000
        /*04a4*/ 	.short	0x010a
        /*04a6*/ 	.byte	0x06
	.zero		1


	//   ....[58]....
        /*04a8*/ 	.word	0x000034e0
        /*04ac*/ 	.word	0x000000ff
        /*04b0*/ 	.word	0x00000000
        /*04b4*/ 	.short	0x010a
        /*04b6*/ 	.byte	0x07
	.zero		1


	//   ....[59]....
        /*04b8*/ 	.word	0x00003960
        /*04bc*/ 	.word	0x00000000
        /*04c0*/ 	.word	0x00000080
        /*04c4*/ 	.short	0x010a
        /*04c6*/ 	.byte	0xff
	.zero		1


	//   ....[60]....
        /*04c8*/ 	.word	0x00003a20
        /*04cc*/ 	.word	0x00000000
        /*04d0*/ 	.word	0x00000000
        /*04d4*/ 	.short	0x0101
        /*04d6*/ 	.byte	0xff
	.zero		1


	//   ....[61]....
        /*04d8*/ 	.word	0x00003d40
        /*04dc*/ 	.word	0x000000ff
        /*04e0*/ 	.word	0x00000078
        /*04e4*/ 	.short	0x010a
        /*04e6*/ 	.byte	0x07
	.zero		1


	//   ....[62]....
        /*04e8*/ 	.word	0x00003f30
        /*04ec*/ 	.word	0x000000ff
        /*04f0*/ 	.word	0x00000050
        /*04f4*/ 	.short	0x010a
        /*04f6*/ 	.byte	0x07
	.zero		1


	//   ....[63]....
        /*04f8*/ 	.word	0x000040a0
        /*04fc*/ 	.word	0x000000ff
        /*0500*/ 	.word	0x00000030
        /*0504*/ 	.short	0x010b
        /*0506*/ 	.byte	0x07
	.zero		1


	//   ....[64]....
        /*0508*/ 	.word	0x000040b0
        /*050c*/ 	.word	0x000000ff
        /*0510*/ 	.word	0x00000000
        /*0514*/ 	.short	0x0101
        /*0516*/ 	.byte	0x08
	.zero		1


	//   ....[65]....
        /*0518*/ 	.word	0x000040d0
        /*051c*/ 	.word	0x000000ff
        /*0520*/ 	.word	0x00000058
        /*0524*/ 	.short	0x010a
        /*0526*/ 	.byte	0x07
	.zero		1


	//   ....[66]....
        /*0528*/ 	.word	0x00004230
        /*052c*/ 	.word	0x000000ff
        /*0530*/ 	.word	0x00000038
        /*0534*/ 	.short	0x010b
        /*0536*/ 	.byte	0x07
	.zero		1


	//   ....[67]....
        /*0538*/ 	.word	0x00004240
        /*053c*/ 	.word	0x000000ff
        /*0540*/ 	.word	0x00000000
        /*0544*/ 	.short	0x0101
        /*0546*/ 	.byte	0x08
	.zero		1


	//   ....[68]....
        /*0548*/ 	.word	0x00004250
        /*054c*/ 	.word	0x000000ff
        /*0550*/ 	.word	0x00000060
        /*0554*/ 	.short	0x010a
        /*0556*/ 	.byte	0x07
	.zero		1


	//   ....[69]....
        /*0558*/ 	.word	0x000043f0
        /*055c*/ 	.word	0x000000ff
        /*0560*/ 	.word	0x00000040
        /*0564*/ 	.short	0x010b
        /*0566*/ 	.byte	0x07
	.zero		1


	//   ....[70]....
        /*0568*/ 	.word	0x00004460
        /*056c*/ 	.word	0x000000ff
        /*0570*/ 	.word	0x00000000
        /*0574*/ 	.short	0x0101
        /*0576*/ 	.byte	0x08
	.zero		1


	//   ....[71]....
        /*0578*/ 	.word	0x00004490
        /*057c*/ 	.word	0x000000ff
        /*0580*/ 	.word	0x00000068
        /*0584*/ 	.short	0x010a
        /*0586*/ 	.byte	0x07
	.zero		1


	//   ....[72]....
        /*0588*/ 	.word	0x000046a0
        /*058c*/ 	.word	0x000000ff
        /*0590*/ 	.word	0x00000048
        /*0594*/ 	.short	0x010b
        /*0596*/ 	.byte	0x07
	.zero		1


	//   ....[73]....
        /*0598*/ 	.word	0x000046c0
        /*059c*/ 	.word	0x000000ff
        /*05a0*/ 	.word	0x00000000
        /*05a4*/ 	.short	0x0101
        /*05a6*/ 	.byte	0x0d
	.zero		1


	//   ....[74]....
        /*05a8*/ 	.word	0x000046f0
        /*05ac*/ 	.word	0x000000ff
        /*05b0*/ 	.word	0x00000050
        /*05b4*/ 	.short	0x010a
        /*05b6*/ 	.byte	0x07
	.zero		1


	//   ....[75]....
        /*05b8*/ 	.word	0x00004710
        /*05bc*/ 	.word	0x000000ff
        /*05c0*/ 	.word	0x00000058
        /*05c4*/ 	.short	0x010a
        /*05c6*/ 	.byte	0x07
	.zero		1


	//   ....[76]....
        /*05c8*/ 	.word	0x00004730
        /*05cc*/ 	.word	0x000000ff
        /*05d0*/ 	.word	0x00000060
        /*05d4*/ 	.short	0x010a
        /*05d6*/ 	.byte	0x07
	.zero		1


	//   ....[77]....
        /*05d8*/ 	.word	0x00004770
        /*05dc*/ 	.word	0x00000000
        /*05e0*/ 	.word	0x00000068
        /*05e4*/ 	.short	0x010a
        /*05e6*/ 	.byte	0xff
	.zero		1


	//   ....[78]....
        /*05e8*/ 	.word	0x00004aa0
        /*05ec*/ 	.word	0x00000000
        /*05f0*/ 	.word	0x00000080
        /*05f4*/ 	.short	0x010a
        /*05f6*/ 	.byte	0xff
	.zero		1


	//   ....[79]....
        /*05f8*/ 	.word	0x00004bb0
        /*05fc*/ 	.word	0x00000000
        /*0600*/ 	.word	0x00000000
        /*0604*/ 	.short	0x0101
        /*0606*/ 	.byte	0xff
	.zero		1


	//   ....[80]....
        /*0608*/ 	.word	0x00005610
        /*060c*/ 	.word	0x00000003
        /*0610*/ 	.word	0x00000030
        /*0614*/ 	.short	0x010a
        /*0616*/ 	.byte	0xff
	.zero		1


	//   ....[81]....
        /*0618*/ 	.word	0x00005650
        /*061c*/ 	.word	0x000000c1
        /*0620*/ 	.word	0x000000a0
        /*0624*/ 	.short	0x010a
        /*0626*/ 	.byte	0xff
	.zero		1


	//   ....[82]....
        /*0628*/ 	.word	0x00005780
        /*062c*/ 	.word	0x00000003
        /*0630*/ 	.word	0x00000030
        /*0634*/ 	.short	0x010a
        /*0636*/ 	.byte	0xff
	.zero		1


	//   ....[83]....
        /*0638*/ 	.word	0x000058e0
        /*063c*/ 	.word	0x00000000
        /*0640*/ 	.word	0x00000000
        /*0644*/ 	.short	0x0101
        /*0646*/ 	.byte	0xff
	.zero		1


	//   ....[84]....
        /*0648*/ 	.word	0x00005940
        /*064c*/ 	.word	0x000000c1
        /*0650*/ 	.word	0x000000a0
        /*0654*/ 	.short	0x010a
        /*0656*/ 	.byte	0xff
	.zero		1


	//   ....[85]....
        /*0658*/ 	.word	0x00006cf0
        /*065c*/ 	.word	0x000000cc
        /*0660*/ 	.word	0x00000030
        /*0664*/ 	.short	0x010a
        /*0666*/ 	.byte	0xff
	.zero		1


	//   ....[86]....
        /*0668*/ 	.word	0x00006dc0
        /*066c*/ 	.word	0x000000cc
        /*0670*/ 	.word	0x00000030
        /*0674*/ 	.short	0x010a
        /*0676*/ 	.byte	0xff
	.zero		1


	//   ....[87]....
        /*0678*/ 	.word	0x00006f00
        /*067c*/ 	.word	0x00000003
        /*0680*/ 	.word	0x00000000
        /*0684*/ 	.short	0x0101
        /*0686*/ 	.byte	0xff
	.zero		1


	//   ....[88]....
        /*0688*/ 	.word	0x000082a0
        /*068c*/ 	.word	0x00000000
        /*0690*/ 	.word	0x00000030
        /*0694*/ 	.short	0x010a
        /*0696*/ 	.byte	0xff
	.zero		1


	//   ....[89]....
        /*0698*/ 	.word	0x00008370
        /*069c*/ 	.word	0x00000000
        /*06a0*/ 	.word	0x00000030
        /*06a4*/ 	.short	0x010a
        /*06a6*/ 	.byte	0xff
	.zero		1


	//   ....[90]....
        /*06a8*/ 	.word	0x000084d0
        /*06ac*/ 	.word	0x00000000
        /*06b0*/ 	.word	0x00000000
        /*06b4*/ 	.short	0x0101
        /*06b6*/ 	.byte	0xff
	.zero		1


	//   ....[91]....
        /*06b8*/ 	.word	0x00009880
        /*06bc*/ 	.word	0x00000000
        /*06c0*/ 	.word	0x00000030
        /*06c4*/ 	.short	0x010a
        /*06c6*/ 	.byte	0xff
	.zero		1


	//   ....[92]....
        /*06c8*/ 	.word	0x00009950
        /*06cc*/ 	.word	0x00000000
        /*06d0*/ 	.word	0x00000030
        /*06d4*/ 	.short	0x010a
        /*06d6*/ 	.byte	0xff
	.zero		1


	//   ....[93]....
        /*06d8*/ 	.word	0x00009ab0
        /*06dc*/ 	.word	0x00000000
        /*06e0*/ 	.word	0x00000000
        /*06e4*/ 	.short	0x0101
        /*06e6*/ 	.byte	0xff
	.zero		1


	//   ....[94]....
        /*06e8*/ 	.word	0x00009fa0
        /*06ec*/ 	.word	0x000000ff
        /*06f0*/ 	.word	0x00000000
        /*06f4*/ 	.short	0x0101
        /*06f6*/ 	.byte	0x05
	.zero		1


	//   ....[95]....
        /*06f8*/ 	.word	0x0000af20
        /*06fc*/ 	.word	0x00000003
        /*0700*/ 	.word	0x000000d0
        /*0704*/ 	.short	0x010a
        /*0706*/ 	.byte	0xff
	.zero		1


	//   ....[96]....
        /*0708*/ 	.word	0x0000af80
        /*070c*/ 	.word	0x00000002
        /*0710*/ 	.word	0x00000018
        /*0714*/ 	.short	0x010a
        /*0716*/ 	.byte	0xff
	.zero		1


	//   ....[97]....
        /*0718*/ 	.word	0x0000afe0
        /*071c*/ 	.word	0x00000002
        /*0720*/ 	.word	0x00000018
        /*0724*/ 	.short	0x010a
        /*0726*/ 	.byte	0xff
	.zero		1


	//   ....[98]....
        /*0728*/ 	.word	0x0000b030
        /*072c*/ 	.word	0x00000002
        /*0730*/ 	.word	0x00000080
        /*0734*/ 	.short	0x010a
        /*0736*/ 	.byte	0xff
	.zero		1


	//   ....[99]....
        /*0738*/ 	.word	0x0000b090
        /*073c*/ 	.word	0x00000000
        /*0740*/ 	.word	0x00000000
        /*0744*/ 	.short	0x010a
        /*0746*/ 	.byte	0xff
	.zero		1


	//   ....[100]....
        /*0748*/ 	.word	0x0000b0f0
        /*074c*/ 	.word	0x00000000
        /*0750*/ 	.word	0x00000000
        /*0754*/ 	.short	0x010a
        /*0756*/ 	.byte	0xff
	.zero		1


	//   ....[101]....
        /*0758*/ 	.word	0x0000b140
        /*075c*/ 	.word	0x00000000
        /*0760*/ 	.word	0x000000c0
        /*0764*/ 	.short	0x010a
        /*0766*/ 	.byte	0xff
	.zero		1


	//   ....[102]....
        /*0768*/ 	.word	0x0000b1a0
        /*076c*/ 	.word	0x00000000
        /*0770*/ 	.word	0x00000090
        /*0774*/ 	.short	0x010a
        /*0776*/ 	.byte	0xff
	.zero		1


	//   ....[103]....
        /*0778*/ 	.word	0x0000b1f0
        /*077c*/ 	.word	0x00000000
        /*0780*/ 	.word	0x00000080
        /*0784*/ 	.short	0x010a
        /*0786*/ 	.byte	0xff
	.zero		1


	//   ....[104]....
        /*0788*/ 	.word	0x0000b250
        /*078c*/ 	.word	0x00000000
        /*0790*/ 	.word	0x00000090
        /*0794*/ 	.short	0x010a
        /*0796*/ 	.byte	0xff
	.zero		1


	//   ....[105]....
        /*0798*/ 	.word	0x0000b2a0
        /*079c*/ 	.word	0x00000000
        /*07a0*/ 	.word	0x00000080
        /*07a4*/ 	.short	0x010a
        /*07a6*/ 	.byte	0xff
	.zero		1


	//   ....[106]....
        /*07a8*/ 	.word	0x0000b300
        /*07ac*/ 	.word	0x00000003
        /*07b0*/ 	.word	0x000000b0
        /*07b4*/ 	.short	0x010a
        /*07b6*/ 	.byte	0xff
	.zero		1


	//   ....[107]....
        /*07b8*/ 	.word	0x0000b360
        /*07bc*/ 	.word	0x00000000
        /*07c0*/ 	.word	0x00000000
        /*07c4*/ 	.short	0x010a
        /*07c6*/ 	.byte	0xff
	.zero		1


	//   ....[108]....
        /*07c8*/ 	.word	0x0000b3c0
        /*07cc*/ 	.word	0x00000000
        /*07d0*/ 	.word	0x00000000
        /*07d4*/ 	.short	0x010a
        /*07d6*/ 	.byte	0xff
	.zero		1


	//   ....[109]....
        /*07d8*/ 	.word	0x0000b420
        /*07dc*/ 	.word	0x00000000
        /*07e0*/ 	.word	0x00000000
        /*07e4*/ 	.short	0x010a
        /*07e6*/ 	.byte	0xff
	.zero		1


	//   ....[110]....
        /*07e8*/ 	.word	0x0000b470
        /*07ec*/ 	.word	0x00000000
        /*07f0*/ 	.word	0x00000080
        /*07f4*/ 	.short	0x010a
        /*07f6*/ 	.byte	0xff
	.zero		1


	//   ....[111]....
        /*07f8*/ 	.word	0x0000b4d0
        /*07fc*/ 	.word	0x00000000
        /*0800*/ 	.word	0x00000078
        /*0804*/ 	.short	0x010a
        /*0806*/ 	.byte	0xff
	.zero		1


	//   ....[112]....
        /*0808*/ 	.word	0x0000b530
        /*080c*/ 	.word	0x00000003
        /*0810*/ 	.word	0x00000050
        /*0814*/ 	.short	0x010a
        /*0816*/ 	.byte	0xff
	.zero		1


	//   ....[113]....
        /*0818*/ 	.word	0x0000b590
        /*081c*/ 	.word	0x00000003
        /*0820*/ 	.word	0x00000058
        /*0824*/ 	.short	0x010a
        /*0826*/ 	.byte	0xff
	.zero		1


	//   ....[114]....
        /*0828*/ 	.word	0x0000b5f0
        /*082c*/ 	.word	0x00000003
        /*0830*/ 	.word	0x00000060
        /*0834*/ 	.short	0x010a
        /*0836*/ 	.byte	0xff
	.zero		1


	//   ....[115]....
        /*0838*/ 	.word	0x0000b650
        /*083c*/ 	.word	0x00000003
        /*0840*/ 	.word	0x00000068
        /*0844*/ 	.short	0x010a
        /*0846*/ 	.byte	0xff
	.zero		1


	//   ....[116]....
        /*0848*/ 	.word	0x0000b6b0
        /*084c*/ 	.word	0x00000000
        /*0850*/ 	.word	0x00000050
        /*0854*/ 	.short	0x010a
        /*0856*/ 	.byte	0xff
	.zero		1


	//   ....[117]....
        /*0858*/ 	.word	0x0000b710
        /*085c*/ 	.word	0x00000000
        /*0860*/ 	.word	0x00000058
        /*0864*/ 	.short	0x010a
        /*0866*/ 	.byte	0xff
	.zero		1


	//   ....[118]....
        /*0868*/ 	.word	0x0000b770
        /*086c*/ 	.word	0x00000000
        /*0870*/ 	.word	0x00000060
        /*0874*/ 	.short	0x010a
        /*0876*/ 	.byte	0xff
	.zero		1


	//   ....[119]....
        /*0878*/ 	.word	0x0000b7c0
        /*087c*/ 	.word	0x00000000
        /*0880*/ 	.word	0x00000080
        /*0884*/ 	.short	0x010a
        /*0886*/ 	.byte	0xff
	.zero		1


	//   ....[120]....
        /*0888*/ 	.word	0x0000b810
        /*088c*/ 	.word	0x00000003
        /*0890*/ 	.word	0x00000030
        /*0894*/ 	.short	0x010a
        /*0896*/ 	.byte	0xff
	.zero		1


	//   ....[121]....
        /*0898*/ 	.word	0x0000b860
        /*089c*/ 	.word	0x000000c1
        /*08a0*/ 	.word	0x000000a0
        /*08a4*/ 	.short	0x010a
        /*08a6*/ 	.byte	0xff
	.zero		1


	//   ....[122]....
        /*08a8*/ 	.word	0x0000b8b0
        /*08ac*/ 	.word	0x000000cc
        /*08b0*/ 	.word	0x00000030
        /*08b4*/ 	.short	0x010a
        /*08b6*/ 	.byte	0xff
	.zero		1


	//   ....[123]....
        /*08b8*/ 	.word	0x0000b900
        /*08bc*/ 	.word	0x00000000
        /*08c0*/ 	.word	0x00000030
        /*08c4*/ 	.short	0x010a
        /*08c6*/ 	.byte	0xff
	.zero		1


	//   ....[124]....
        /*08c8*/ 	.word	0x0000b950
        /*08cc*/ 	.word	0x00000000
        /*08d0*/ 	.word	0x00000030
        /*08d4*/ 	.short	0x010a
        /*08d6*/ 	.byte	0xff
	.zero		1


	//----- nvinfo : EIATTR_NUM_MBARRIERS
	.align		4
.L_48:
        /*08d8*/ 	.byte	0x03, 0x38
        /*08da*/ 	.short	0x001c


	//----- nvinfo : EIATTR_EXIT_INSTR_OFFSETS
	.align		4
        /*08dc*/ 	.byte	0x04, 0x1c
        /*08de*/ 	.short	(.L_50 - .L_49)


	//   ....[0]....
.L_49:
        /*08e0*/ 	.word	0x00002410


	//   ....[1]....
        /*08e4*/ 	.word	0x00002900


	//   ....[2]....
        /*08e8*/ 	.word	0x00002960


	//   ....[3]....
        /*08ec*/ 	.word	0x00003740


	//   ....[4]....
        /*08f0*/ 	.word	0x000047a0


	//   ....[5]....
        /*08f4*/ 	.word	0x000047e0


	//   ....[6]....
        /*08f8*/ 	.word	0x0000af10


	//----- nvinfo : EIATTR_MAX_THREADS
	.align		4
.L_50:
        /*08fc*/ 	.byte	0x04, 0x05
        /*08fe*/ 	.short	(.L_52 - .L_51)
.L_51:
        /*0900*/ 	.word	0x00000100
        /*0904*/ 	.word	0x00000001
        /*0908*/ 	.word	0x00000001


	//----- nvinfo : EIATTR_CRS_STACK_SIZE
	.align		4
.L_52:
        /*090c*/ 	.byte	0x04, 0x1e
        /*090e*/ 	.short	(.L_54 - .L_53)
.L_53:
        /*0910*/ 	.word	0x00000000


	//----- nvinfo : EIATTR_CBANK_PARAM_SIZE
	.align		4
.L_54:
        /*0914*/ 	.byte	0x03, 0x19
        /*0916*/ 	.short	0x0800


	//----- nvinfo : EIATTR_PARAM_CBANK
	.align		4
        /*0918*/ 	.byte	0x04, 0x0a
        /*091a*/ 	.short	(.L_56 - .L_55)
	.align		4
.L_55:
        /*091c*/ 	.word	index@(.nv.constant0._ZN7cutlass13device_kernelINS_4gemm6kernel13GemmUniversalIN4cute5tupleIJiiiiEEENS1_10collective13CollectiveMmaINS1_35MainloopSm100TmaUmmaWarpSpecializedILi3ELi2ELi2ENS5_IJNS4_1CILi1EEESB_SB_EEEEENS5_IJNSA_ILi128EEENSA_ILi256EEESE_EEENS_12float_e4m3_tENS5_IJlSB_lEEESH_SI_NS4_8TiledMMAINS4_8MMA_AtomIJNS4_10MMA_TraitsINS4_19SM100_MMA_F8F6F4_SSEJSH_SH_fSE_SF_NS4_17integral_constantINS4_4UMMA5MajorELSP_0EEESQ_NSN_INSO_7ScaleInELSR_0EEESS_EEEEEENS4_6LayoutISC_NS5_IJNSA_ILi0EEESW_SW_EEEEENS5_IJNS4_10UnderscoreESZ_SZ_EEEEENS4_13SM90_TMA_LOADENS4_14ComposedLayoutINS4_7SwizzleILi3ELi4ELi3EEENS4_18smem_ptr_flag_bitsILi8EEENSV_INS5_IJNSA_ILi8EEESE_EEENS5_IJSE_SB_EEEEEEEvNS4_8identityES12_S1C_vS1D_EENS_8epilogue10collective18CollectiveEpilogueINS1F_23Sm100TmaWarpSpecializedILi4ELi2ELi64ELb0ELb0EEEJSG_NS5_IJNSV_ISE_SB_EENSV_INSA_ILi64EEESB_EEEEESH_SI_SH_SI_NS1F_6fusion15FusionCallbacksIS1J_NS1O_17LinearCombinationISH_fSH_fLNS_15FloatRoundStyleE2EEESG_S1N_JEEENS4_5SM1004TMEM4LOAD26SM100_TMEM_LOAD_32dp32b64xES12_NS13_INS14_ILi2ELi4ELi3EEES17_NSV_INS5_IJS18_S1L_EEENS5_IJS1L_SB_EEEEEEENS4_39AutoVectorizingCopyWithAssumedAlignmentILi128EEENS4_14SM90_TMA_STOREES22_S24_S24_EEEvvEEEEvNT_6ParamsE)
        /*0920*/ 	.short	0x0380
        /*0922*/ 	.short	0x0800


	//----- nvinfo : EIATTR_SW_WAR
	.align		4
.L_56:
        /*0924*/ 	.byte	0x04, 0x36
        /*0926*/ 	.short	(.L_58 - .L_57)
.L_57:
        /*0928*/ 	.word	0x00000008
.L_58:


//--------------------- .nv.callgraph             --------------------------
	.section	.nv.callgraph,"",@"SHT_CUDA_CALLGRAPH"
	.align	4
	.sectionentsize	8
	.align		4
        /*0000*/ 	.word	0x00000000
	.align		4
        /*0004*/ 	.word	0xffffffff
	.align		4
        /*0008*/ 	.word	index@(_ZN7cutlass13device_kernelINS_4gemm6kernel13GemmUniversalIN4cute5tupleIJiiiiEEENS1_10collective13CollectiveMmaINS1_35MainloopSm100TmaUmmaWarpSpecializedILi3ELi2ELi2ENS5_IJNS4_1CILi1EEESB_SB_EEEEENS5_IJNSA_ILi128EEENSA_ILi256EEESE_EEENS_12float_e4m3_tENS5_IJlSB_lEEESH_SI_NS4_8TiledMMAINS4_8MMA_AtomIJNS4_10MMA_TraitsINS4_19SM100_MMA_F8F6F4_SSEJSH_SH_fSE_SF_NS4_17integral_constantINS4_4UMMA5MajorELSP_0EEESQ_NSN_INSO_7ScaleInELSR_0EEESS_EEEEEENS4_6LayoutISC_NS5_IJNSA_ILi0EEESW_SW_EEEEENS5_IJNS4_10UnderscoreESZ_SZ_EEEEENS4_13SM90_TMA_LOADENS4_14ComposedLayoutINS4_7SwizzleILi3ELi4ELi3EEENS4_18smem_ptr_flag_bitsILi8EEENSV_INS5_IJNSA_ILi8EEESE_EEENS5_IJSE_SB_EEEEEEEvNS4_8identityES12_S1C_vS1D_EENS_8epilogue10collective18CollectiveEpilogueINS1F_23Sm100TmaWarpSpecializedILi4ELi2ELi64ELb0ELb0EEEJSG_NS5_IJNSV_ISE_SB_EENSV_INSA_ILi64EEESB_EEEEESH_SI_SH_SI_NS1F_6fusion15FusionCallbacksIS1J_NS1O_17LinearCombinationISH_fSH_fLNS_15FloatRoundStyleE2EEESG_S1N_JEEENS4_5SM1004TMEM4LOAD26SM100_TMEM_LOAD_32dp32b64xES12_NS13_INS14_ILi2ELi4ELi3EEES17_NSV_INS5_IJS18_S1L_EEENS5_IJS1L_SB_EEEEEEENS4_39AutoVectorizingCopyWithAssumedAlignmentILi128EEENS4_14SM90_TMA_STOREES22_S24_S24_EEEvvEEEEvNT_6ParamsE)
	.align		4
        /*000c*/ 	.word	index@(__assertfail)
	.align		4
        /*0010*/ 	.word	0x00000000
	.align		4
        /*0014*/ 	.word	0xfffffffe
	.align		4
        /*0018*/ 	.word	0x00000000
	.align		4
        /*001c*/ 	.word	0xfffffffd
	.align		4
        /*0020*/ 	.word	0x00000000
	.align		4
        /*0024*/ 	.word	0xfffffffc


//--------------------- .nv.constant4             --------------------------
	.section	.nv.constant4,"a",@progbits
	.align	8
	.align		8
.nv.constant4:
        /*0000*/ 	.dword	__assertfail
	.align		8
        /*0008*/ 	.dword	__unnamed_1
	.align		8
        /*0010*/ 	.dword	__unnamed_2
	.align		8
        /*0018*/ 	.dword	__unnamed_3
	.align		8
        /*0020*/ 	.dword	_ZN40_INTERNAL_3442954d_4_k_cu_010a595c_316524cuda3std3__45__cpo5beginE
	.align		8
        /*0028*/ 	.dword	_ZN40_INTERNAL_3442954d_4_k_cu_010a595c_316524cuda3std3__45__cpo3endE
	.align		8
        /*0030*/ 	.dword	_ZN40_INTERNAL_3442954d_4_k_cu_010a595c_316524cuda3std3__45__cpo6cbeginE
	.align		8
        /*0038*/ 	.dword	_ZN40_INTERNAL_3442954d_4_k_cu_010a595c_316524cuda3std3__45__cpo4cendE
	.align		8
        /*0040*/ 	.dword	_ZN40_INTERNAL_3442954d_4_k_cu_010a595c_316524cuda3std3__442_GLOBAL__N__3442954d_4_k_cu_010a595c_316526ignoreE
	.align		8
        /*0048*/ 	.dword	_ZN40_INTERNAL_3442954d_4_k_cu_010a595c_316524cuda3std3__419piecewise_constructE
	.align		8
        /*0050*/ 	.dword	_ZN40_INTERNAL_3442954d_4_k_cu_010a595c_316524cuda3std3__48in_placeE
	.align		8
        /*0058*/ 	.dword	_ZN40_INTERNAL_3442954d_4_k_cu_010a595c_316524cuda3std6ranges3__45__cpo4swapE
	.align		8
        /*0060*/ 	.dword	_ZN40_INTERNAL_3442954d_4_k_cu_010a595c_316524cuda3std6ranges3__45__cpo9iter_moveE
	.align		8
        /*0068*/ 	.dword	_ZN40_INTERNAL_3442954d_4_k_cu_010a595c_316524cute7productE
	.align		8
        /*0070*/ 	.dword	_ZN40_INTERNAL_3442954d_4_k_cu_010a595c_316524cute1_E
	.align		8
        /*0078*/ 	.dword	$str$25
	.align		8
        /*0080*/ 	.dword	$str$26
	.align		8
        /*0088*/ 	.dword	$str$27
	.align		8
        /*0090*/ 	.dword	$str$28


//--------------------- .text._ZN7cutlass13device_kernelINS_4gemm6kernel13GemmUniversalIN4cute5tupleIJiiiiEEENS1_10collective13CollectiveMmaINS1_35MainloopSm100TmaUmmaWarpSpecializedILi3ELi2ELi2ENS5_IJNS4_1CILi1EEESB_SB_EEEEENS5_IJNSA_ILi128EEENSA_ILi256EEESE_EEENS_12float_e4m3_tENS5_IJlSB_lEEESH_SI_NS4_8TiledMMAINS4_8MMA_AtomIJNS4_10MMA_TraitsINS4_19SM100_MMA_F8F6F4_SSEJSH_SH_fSE_SF_NS4_17integral_constantINS4_4UMMA5MajorELSP_0EEESQ_NSN_INSO_7ScaleInELSR_0EEESS_EEEEEENS4_6LayoutISC_NS5_IJNSA_ILi0EEESW_SW_EEEEENS5_IJNS4_10UnderscoreESZ_SZ_EEEEENS4_13SM90_TMA_LOADENS4_14ComposedLayoutINS4_7SwizzleILi3ELi4ELi3EEENS4_18smem_ptr_flag_bitsILi8EEENSV_INS5_IJNSA_ILi8EEESE_EEENS5_IJSE_SB_EEEEEEEvNS4_8identityES12_S1C_vS1D_EENS_8epilogue10collective18CollectiveEpilogueINS1F_23Sm100TmaWarpSpecializedILi4ELi2ELi64ELb0ELb0EEEJSG_NS5_IJNSV_ISE_SB_EENSV_INSA_ILi64EEESB_EEEEESH_SI_SH_SI_NS1F_6fusion15FusionCallbacksIS1J_NS1O_17LinearCombinationISH_fSH_fLNS_15FloatRoundStyleE2EEESG_S1N_JEEENS4_5SM1004TMEM4LOAD26SM100_TMEM_LOAD_32dp32b64xES12_NS13_INS14_ILi2ELi4ELi3EEES17_NSV_INS5_IJS18_S1L_EEENS5_IJS1L_SB_EEEEEEENS4_39AutoVectorizingCopyWithAssumedAlignmentILi128EEENS4_14SM90_TMA_STOREES22_S24_S24_EEEvvEEEEvNT_6ParamsE --------------------------
	.section	.text._ZN7cutlass13device_kernelINS_4gemm6kernel13GemmUniversalIN4cute5tupleIJiiiiEEENS1_10collective13CollectiveMmaINS1_35MainloopSm100TmaUmmaWarpSpecializedILi3ELi2ELi2ENS5_IJNS4_1CILi1EEESB_SB_EEEEENS5_IJNSA_ILi128EEENSA_ILi256EEESE_EEENS_12float_e4m3_tENS5_IJlSB_lEEESH_SI_NS4_8TiledMMAINS4_8MMA_AtomIJNS4_10MMA_TraitsINS4_19SM100_MMA_F8F6F4_SSEJSH_SH_fSE_SF_NS4_17integral_constantINS4_4UMMA5MajorELSP_0EEESQ_NSN_INSO_7ScaleInELSR_0EEESS_EEEEEENS4_6LayoutISC_NS5_IJNSA_ILi0EEESW_SW_EEEEENS5_IJNS4_10UnderscoreESZ_SZ_EEEEENS4_13SM90_TMA_LOADENS4_14ComposedLayoutINS4_7SwizzleILi3ELi4ELi3EEENS4_18smem_ptr_flag_bitsILi8EEENSV_INS5_IJNSA_ILi8EEESE_EEENS5_IJSE_SB_EEEEEEEvNS4_8identityES12_S1C_vS1D_EENS_8epilogue10collective18CollectiveEpilogueINS1F_23Sm100TmaWarpSpecializedILi4ELi2ELi64ELb0ELb0EEEJSG_NS5_IJNSV_ISE_SB_EENSV_INSA_ILi64EEESB_EEEEESH_SI_SH_SI_NS1F_6fusion15FusionCallbacksIS1J_NS1O_17LinearCombinationISH_fSH_fLNS_15FloatRoundStyleE2EEESG_S1N_JEEENS4_5SM1004TMEM4LOAD26SM100_TMEM_LOAD_32dp32b64xES12_NS13_INS14_ILi2ELi4ELi3EEES17_NSV_INS5_IJS18_S1L_EEENS5_IJS1L_SB_EEEEEEENS4_39AutoVectorizingCopyWithAssumedAlignmentILi128EEENS4_14SM90_TMA_STOREES22_S24_S24_EEEvvEEEEvNT_6ParamsE,"ax",@progbits
	.align	128
.text._ZN7cutlass13device_kernelINS_4gemm6kernel13GemmUniversalIN4cute5tupleIJiiiiEEENS1_10collective13CollectiveMmaINS1_35MainloopSm100TmaUmmaWarpSpecializedILi3ELi2ELi2ENS5_IJNS4_1CILi1EEESB_SB_EEEEENS5_IJNSA_ILi128EEENSA_ILi256EEESE_EEENS_12float_e4m3_tENS5_IJlSB_lEEESH_SI_NS4_8TiledMMAINS4_8MMA_AtomIJNS4_10MMA_TraitsINS4_19SM100_MMA_F8F6F4_SSEJSH_SH_fSE_SF_NS4_17integral_constantINS4_4UMMA5MajorELSP_0EEESQ_NSN_INSO_7ScaleInELSR_0EEESS_EEEEEENS4_6LayoutISC_NS5_IJNSA_ILi0EEESW_SW_EEEEENS5_IJNS4_10UnderscoreESZ_SZ_EEEEENS4_13SM90_TMA_LOADENS4_14ComposedLayoutINS4_7SwizzleILi3ELi4ELi3EEENS4_18smem_ptr_flag_bitsILi8EEENSV_INS5_IJNSA_ILi8EEESE_EEENS5_IJSE_SB_EEEEEEEvNS4_8identityES12_S1C_vS1D_EENS_8epilogue10collective18CollectiveEpilogueINS1F_23Sm100TmaWarpSpecializedILi4ELi2ELi64ELb0ELb0EEEJSG_NS5_IJNSV_ISE_SB_EENSV_INSA_ILi64EEESB_EEEEESH_SI_SH_SI_NS1F_6fusion15FusionCallbacksIS1J_NS1O_17LinearCombinationISH_fSH_fLNS_15FloatRoundStyleE2EEESG_S1N_JEEENS4_5SM1004TMEM4LOAD26SM100_TMEM_LOAD_32dp32b64xES12_NS13_INS14_ILi2ELi4ELi3EEES17_NSV_INS5_IJS18_S1L_EEENS5_IJS1L_SB_EEEEEEENS4_39AutoVectorizingCopyWithAssumedAlignmentILi128EEENS4_14SM90_TMA_STOREES22_S24_S24_EEEvvEEEEvNT_6ParamsE:
        .type           _ZN7cutlass13device_kernelINS_4gemm6kernel13GemmUniversalIN4cute5tupleIJiiiiEEENS1_10collective13CollectiveMmaINS1_35MainloopSm100TmaUmmaWarpSpecializedILi3ELi2ELi2ENS5_IJNS4_1CILi1EEESB_SB_EEEEENS5_IJNSA_ILi128EEENSA_ILi256EEESE_EEENS_12float_e4m3_tENS5_IJlSB_lEEESH_SI_NS4_8TiledMMAINS4_8MMA_AtomIJNS4_10MMA_TraitsINS4_19SM100_MMA_F8F6F4_SSEJSH_SH_fSE_SF_NS4_17integral_constantINS4_4UMMA5MajorELSP_0EEESQ_NSN_INSO_7ScaleInELSR_0EEESS_EEEEEENS4_6LayoutISC_NS5_IJNSA_ILi0EEESW_SW_EEEEENS5_IJNS4_10UnderscoreESZ_SZ_EEEEENS4_13SM90_TMA_LOADENS4_14ComposedLayoutINS4_7SwizzleILi3ELi4ELi3EEENS4_18smem_ptr_flag_bitsILi8EEENSV_INS5_IJNSA_ILi8EEESE_EEENS5_IJSE_SB_EEEEEEEvNS4_8identityES12_S1C_vS1D_EENS_8epilogue10collective18CollectiveEpilogueINS1F_23Sm100TmaWarpSpecializedILi4ELi2ELi64ELb0ELb0EEEJSG_NS5_IJNSV_ISE_SB_EENSV_INSA_ILi64EEESB_EEEEESH_SI_SH_SI_NS1F_6fusion15FusionCallbacksIS1J_NS1O_17LinearCombinationISH_fSH_fLNS_15FloatRoundStyleE2EEESG_S1N_JEEENS4_5SM1004TMEM4LOAD26SM100_TMEM_LOAD_32dp32b64xES12_NS13_INS14_ILi2ELi4ELi3EEES17_NSV_INS5_IJS18_S1L_EEENS5_IJS1L_SB_EEEEEEENS4_39AutoVectorizingCopyWithAssumedAlignmentILi128EEENS4_14SM90_TMA_STOREES22_S24_S24_EEEvvEEEEvNT_6ParamsE,@function
        .size           _ZN7cutlass13device_kernelINS_4gemm6kernel13GemmUniversalIN4cute5tupleIJiiiiEEENS1_10collective13CollectiveMmaINS1_35MainloopSm100TmaUmmaWarpSpecializedILi3ELi2ELi2ENS5_IJNS4_1CILi1EEESB_SB_EEEEENS5_IJNSA_ILi128EEENSA_ILi256EEESE_EEENS_12float_e4m3_tENS5_IJlSB_lEEESH_SI_NS4_8TiledMMAINS4_8MMA_AtomIJNS4_10MMA_TraitsINS4_19SM100_MMA_F8F6F4_SSEJSH_SH_fSE_SF_NS4_17integral_constantINS4_4UMMA5MajorELSP_0EEESQ_NSN_INSO_7ScaleInELSR_0EEESS_EEEEEENS4_6LayoutISC_NS5_IJNSA_ILi0EEESW_SW_EEEEENS5_IJNS4_10UnderscoreESZ_SZ_EEEEENS4_13SM90_TMA_LOADENS4_14ComposedLayoutINS4_7SwizzleILi3ELi4ELi3EEENS4_18smem_ptr_flag_bitsILi8EEENSV_INS5_IJNSA_ILi8EEESE_EEENS5_IJSE_SB_EEEEEEEvNS4_8identityES12_S1C_vS1D_EENS_8epilogue10collective18CollectiveEpilogueINS1F_23Sm100TmaWarpSpecializedILi4ELi2ELi64ELb0ELb0EEEJSG_NS5_IJNSV_ISE_SB_EENSV_INSA_ILi64EEESB_EEEEESH_SI_SH_SI_NS1F_6fusion15FusionCallbacksIS1J_NS1O_17LinearCombinationISH_fSH_fLNS_15FloatRoundStyleE2EEESG_S1N_JEEENS4_5SM1004TMEM4LOAD26SM100_TMEM_LOAD_32dp32b64xES12_NS13_INS14_ILi2ELi4ELi3EEES17_NSV_INS5_IJS18_S1L_EEENS5_IJS1L_SB_EEEEEEENS4_39AutoVectorizingCopyWithAssumedAlignmentILi128EEENS4_14SM90_TMA_STOREES22_S24_S24_EEEvvEEEEvNT_6ParamsE,(.L_x_164 - _ZN7cutlass13device_kernelINS_4gemm6kernel13GemmUniversalIN4cute5tupleIJiiiiEEENS1_10collective13CollectiveMmaINS1_35MainloopSm100TmaUmmaWarpSpecializedILi3ELi2ELi2ENS5_IJNS4_1CILi1EEESB_SB_EEEEENS5_IJNSA_ILi128EEENSA_ILi256EEESE_EEENS_12float_e4m3_tENS5_IJlSB_lEEESH_SI_NS4_8TiledMMAINS4_8MMA_AtomIJNS4_10MMA_TraitsINS4_19SM100_MMA_F8F6F4_SSEJSH_SH_fSE_SF_NS4_17integral_constantINS4_4UMMA5MajorELSP_0EEESQ_NSN_INSO_7ScaleInELSR_0EEESS_EEEEEENS4_6LayoutISC_NS5_IJNSA_ILi0EEESW_SW_EEEEENS5_IJNS4_10UnderscoreESZ_SZ_EEEEENS4_13SM90_TMA_LOADENS4_14ComposedLayoutINS4_7SwizzleILi3ELi4ELi3EEENS4_18smem_ptr_flag_bitsILi8EEENSV_INS5_IJNSA_ILi8EEESE_EEENS5_IJSE_SB_EEEEEEEvNS4_8identityES12_S1C_vS1D_EENS_8epilogue10collective18CollectiveEpilogueINS1F_23Sm100TmaWarpSpecializedILi4ELi2ELi64ELb0ELb0EEEJSG_NS5_IJNSV_ISE_SB_EENSV_INSA_ILi64EEESB_EEEEESH_SI_SH_SI_NS1F_6fusion15FusionCallbacksIS1J_NS1O_17LinearCombinationISH_fSH_fLNS_15FloatRoundStyleE2EEESG_S1N_JEEENS4_5SM1004TMEM4LOAD26SM100_TMEM_LOAD_32dp32b64xES12_NS13_INS14_ILi2ELi4ELi3EEES17_NSV_INS5_IJS18_S1L_EEENS5_IJS1L_SB_EEEEEEENS4_39AutoVectorizingCopyWithAssumedAlignmentILi128EEENS4_14SM90_TMA_STOREES22_S24_S24_EEEvvEEEEvNT_6ParamsE)
        .other          _ZN7cutlass13device_kernelINS_4gemm6kernel13GemmUniversalIN4cute5tupleIJiiiiEEENS1_10collective13CollectiveMmaINS1_35MainloopSm100TmaUmmaWarpSpecializedILi3ELi2ELi2ENS5_IJNS4_1CILi1EEESB_SB_EEEEENS5_IJNSA_ILi128EEENSA_ILi256EEESE_EEENS_12float_e4m3_tENS5_IJlSB_lEEESH_SI_NS4_8TiledMMAINS4_8MMA_AtomIJNS4_10MMA_TraitsINS4_19SM100_MMA_F8F6F4_SSEJSH_SH_fSE_SF_NS4_17integral_constantINS4_4UMMA5MajorELSP_0EEESQ_NSN_INSO_7ScaleInELSR_0EEESS_EEEEEENS4_6LayoutISC_NS5_IJNSA_ILi0EEESW_SW_EEEEENS5_IJNS4_10UnderscoreESZ_SZ_EEEEENS4_13SM90_TMA_LOADENS4_14ComposedLayoutINS4_7SwizzleILi3ELi4ELi3EEENS4_18smem_ptr_flag_bitsILi8EEENSV_INS5_IJNSA_ILi8EEESE_EEENS5_IJSE_SB_EEEEEEEvNS4_8identityES12_S1C_vS1D_EENS_8epilogue10collective18CollectiveEpilogueINS1F_23Sm100TmaWarpSpecializedILi4ELi2ELi64ELb0ELb0EEEJSG_NS5_IJNSV_ISE_SB_EENSV_INSA_ILi64EEESB_EEEEESH_SI_SH_SI_NS1F_6fusion15FusionCallbacksIS1J_NS1O_17LinearCombinationISH_fSH_fLNS_15FloatRoundStyleE2EEESG_S1N_JEEENS4_5SM1004TMEM4LOAD26SM100_TMEM_LOAD_32dp32b64xES12_NS13_INS14_ILi2ELi4ELi3EEES17_NSV_INS5_IJS18_S1L_EEENS5_IJS1L_SB_EEEEEEENS4_39AutoVectorizingCopyWithAssumedAlignmentILi128EEENS4_14SM90_TMA_STOREES22_S24_S24_EEEvvEEEEvNT_6ParamsE,@"STO_CUDA_ENTRY STV_DEFAULT"
_ZN7cutlass13device_kernelINS_4gemm6kernel13GemmUniversalIN4cute5tupleIJiiiiEEENS1_10collective13CollectiveMmaINS1_35MainloopSm100TmaUmmaWarpSpecializedILi3ELi2ELi2ENS5_IJNS4_1CILi1EEESB_SB_EEEEENS5_IJNSA_ILi128EEENSA_ILi256EEESE_EEENS_12float_e4m3_tENS5_IJlSB_lEEESH_SI_NS4_8TiledMMAINS4_8MMA_AtomIJNS4_10MMA_TraitsINS4_19SM100_MMA_F8F6F4_SSEJSH_SH_fSE_SF_NS4_17integral_constantINS4_4UMMA5MajorELSP_0EEESQ_NSN_INSO_7ScaleInELSR_0EEESS_EEEEEENS4_6LayoutISC_NS5_IJNSA_ILi0EEESW_SW_EEEEENS5_IJNS4_10UnderscoreESZ_SZ_EEEEENS4_13SM90_TMA_LOADENS4_14ComposedLayoutINS4_7SwizzleILi3ELi4ELi3EEENS4_18smem_ptr_flag_bitsILi8EEENSV_INS5_IJNSA_ILi8EEESE_EEENS5_IJSE_SB_EEEEEEEvNS4_8identityES12_S1C_vS1D_EENS_8epilogue10collective18CollectiveEpilogueINS1F_23Sm100TmaWarpSpecializedILi4ELi2ELi64ELb0ELb0EEEJSG_NS5_IJNSV_ISE_SB_EENSV_INSA_ILi64EEESB_EEEEESH_SI_SH_SI_NS1F_6fusion15FusionCallbacksIS1J_NS1O_17LinearCombinationISH_fSH_fLNS_15FloatRoundStyleE2EEESG_S1N_JEEENS4_5SM1004TMEM4LOAD26SM100_TMEM_LOAD_32dp32b64xES12_NS13_INS14_ILi2ELi4ELi3EEES17_NSV_INS5_IJS18_S1L_EEENS5_IJS1L_SB_EEEEEEENS4_39AutoVectorizingCopyWithAssumedAlignmentILi128EEENS4_14SM90_TMA_STOREES22_S24_S24_EEEvvEEEEvNT_6ParamsE:
[----:B------:R-:W1:Y:S01]  /*0000*/  LDC R1, c[0x0][0x37c] ;  /* 0x0000df00ff017b82 */ /* 0x000e620000000800 */
[----:B------:R-:W2:Y:S01]  /*0010*/  S2R R185, SR_TID.X ;  /* 0x0000000000b97919 */ /* 0x000ea20000002100 */
[----:B------:R-:W3:Y:S01]  /*0020*/  LDCU.64 UR4, c[0x0][0x890] ;  /* 0x00011200ff0477ac */ /* 0x000ee20008000a00 */
[----:B------:R-:W-:Y:S02]  /*0030*/  PRMT R171, RZ, 0x7610, R171 ;  /* 0x00007610ffab7816 */ /* 0x000fe400000000ab */
[----:B------:R-:W-:Y:S01]  /*0040*/  ELECT P5, URZ, PT ;  /* 0x0000000000ff782f */ /* 0x000fe200038a0000 */
[----:B------:R-:W4:Y:S01]  /*0050*/  LDCU.64 UR46, c[0x0][0x358] ;  /* 0x00006b00ff2e77ac */ /* 0x000f220008000a00 */
[----:B---3--:R-:W-:-:S04]  /*0060*/  UISETP.NE.U32.AND UP0, UPT, UR4, URZ, UPT ;  /* 0x000000ff0400728c */ /* 0x008fc8000bf05070 */
[----:B------:R-:W-:Y:S01]  /*0070*/  UISETP.NE.AND.EX UP0, UPT, UR5, URZ, UPT, UP0 ;  /* 0x000000ff0500728c */ /* 0x000fe2000bf05300 */
[----:B--2---:R-:W-:-:S05]  /*0080*/  SHF.R.U32.HI R173, RZ, 0x5, R185 ;  /* 0x00000005ffad7819 */ /* 0x004fca00000116b9 */
[----:B------:R-:W2:Y:S02]  /*0090*/  SHFL.IDX PT, R0, R173, RZ, 0x1f ;  /* 0x00001fffad007589 */ /* 0x000ea400000e0000 */
[----:B--2---:R-:W-:Y:S01]  /*00a0*/  R2UR UR8, R0 ;  /* 0x00000000000872ca */ /* 0x004fe200000e0000 */
[----:B-1--4-:R-:W-:-:S14]  /*00b0*/  BRA.U UP0, `(.L_x_0) ;  /* 0x00000001002c7547 */ /* 0x012fdc000b800000 */
[----:B------:R-:W1:Y:S02]  /*00c0*/  LDCU.64 UR6, c[0x0][0x888] ;  /* 0x00011100ff0677ac */ /* 0x000e640008000a00 */
[----:B-1----:R-:W-:-:S04]  /*00d0*/  UISETP.NE.U32.AND UP0, UPT, UR6, URZ, UPT ;  /* 0x000000ff0600728c */ /* 0x002fc8000bf05070 */
[----:B------:R-:W-:-:S09]  /*00e0*/  UISETP.NE.AND.EX UP0, UPT, UR7, URZ, UPT, UP0 ;  /* 0x000000ff0700728c */ /* 0x000fd2000bf05300 */
[----:B------:R-:W-:Y:S05]  /*00f0*/  BRA.U !UP0, `(.L_x_1) ;  /* 0x0000000108107547 */ /* 0x000fea000b800000 */
[----:B------:R-:W1:Y:S02]  /*0100*/  LDC.64 R2, c[0x0][0x888] ;  /* 0x00022200ff027b82 */ /* 0x000e640000000a00 */
[----:B-1----:R1:W5:Y:S01]  /*0110*/  LDG.E R81, desc[UR46][R2.64] ;  /* 0x0000002e02517981 */ /* 0x002362000c1e1900 */
[----:B------:R-:W-:Y:S01]  /*0120*/  HFMA2 R171, -RZ, RZ, 0, 5.9604644775390625e-08 ;  /* 0x00000001ffab7431 */ /* 0x000fe200000001ff */
[----:B------:R-:W-:Y:S05]  /*0130*/  BRA `(.L_x_0) ;  /* 0x00000000000c7947 */ /* 0x000fea0003800000 */
.L_x_1:
[----:B------:R-:W1:Y:S01]  /*0140*/  LDCU UR6, c[0x0][0x880] ;  /* 0x00011000ff0677ac */ /* 0x000e620008000800 */
[----:B------:R-:W-:Y:S01]  /*0150*/  HFMA2 R171, -RZ, RZ, 0, 5.9604644775390625e-08 ;  /* 0x00000001ffab7431 */ /* 0x000fe200000001ff */
[----:B-1----:R-:W-:-:S07]  /*0160*/  MOV R81, UR6 ;  /* 0x0000000600517c02 */ /* 0x002fce0008000f00 */
.L_x_0:
[----:B------:R-:W2:Y:S02]  /*0170*/  LDCU.64 UR6, c[0x0][0x8b0] ;  /* 0x00011600ff0677ac */ /* 0x000ea40008000a00 */
[----:B--2---:R-:W-:-:S04]  /*0180*/  UISETP.NE.U32.AND UP0, UPT, UR6, URZ, UPT ;  /* 0x000000ff0600728c */ /* 0x004fc8000bf05070 */
[----:B------:R-:W-:-:S09]  /*0190*/  UISETP.NE.AND.EX UP0, UPT, UR7, URZ, UPT, UP0 ;  /* 0x000000ff0700728c */ /* 0x000fd2000bf05300 */
[----:B------:R-:W-:Y:S05]  /*01a0*/  BRA.U UP0, `(.L_x_2) ;  /* 0x0000000100247547 */ /* 0x000fea000b800000 */
[----:B------:R-:W2:Y:S02]  /*01b0*/  LDCU.64 UR6, c[0x0][0x8a8] ;  /* 0x00011500ff0677ac */ /* 0x000ea40008000a00 */
[----:B--2---:R-:W-:-:S04]  /*01c0*/  UISETP.NE.U32.AND UP0, UPT, UR6, URZ, UPT ;  /* 0x000000ff0600728c */ /* 0x004fc8000bf05070 */
[----:B------:R-:W-:-:S09]  /*01d0*/  UISETP.NE.AND.EX UP0, UPT, UR7, URZ, UPT, UP0 ;  /* 0x000000ff0700728c */ /* 0x000fd2000bf05300 */
[----:B------:R-:W-:Y:S05]  /*01e0*/  BRA.U !UP0, `(.L_x_3) ;  /* 0x00000001080c7547 */ /* 0x000fea000b800000 */
[----:B------:R-:W2:Y:S02]  /*01f0*/  LDC.64 R78, c[0x0][0x8a8] ;  /* 0x00022a00ff4e7b82 */ /* 0x000ea40000000a00 */
[----:B--2---:R2:W5:Y:S01]  /*0200*/  LDG.E R78, desc[UR46][R78.64] ;  /* 0x0000002e4e4e7981 */ /* 0x004562000c1e1900 */
[----:B------:R-:W-:Y:S05]  /*0210*/  BRA `(.L_x_2) ;  /* 0x0000000000087947 */ /* 0x000fea0003800000 */
.L_x_3:
[----:B------:R-:W2:Y:S02]  /*0220*/  LDCU UR6, c[0x0][0x8a0] ;  /* 0x00011400ff0677ac */ /* 0x000ea40008000800 */
[----:B--2---:R-:W-:Y:S02]  /*0230*/  MOV R78, UR6 ;  /* 0x00000006004e7c02 */ /* 0x004fe40008000f00 */
.L_x_2:
[----:B------:R-:W-:Y:S01]  /*0240*/  IMAD.U32 R0, RZ, RZ, UR8 ;  /* 0x00000008ff007e24 */ /* 0x000fe2000f8e00ff */
[----:B------:R-:W-:Y:S04]  /*0250*/  BSSY.RECONVERGENT B0, `(.L_x_4) ;  /* 0x000000c000007945 */ /* 0x000fe80003800200 */
[C---:B------:R-:W-:Y:S02]  /*0260*/  ISETP.NE.OR P1, PT, R0.reuse, 0x1, !P5 ;  /* 0x000000010000780c */ /* 0x040fe40006f25670 */
[----:B------:R-:W-:-:S11]  /*0270*/  ISETP.NE.OR P0, PT, R0, 0x3, !P5 ;  /* 0x000000030000780c */ /* 0x000fd60006f05670 */
[----:B------:R-:W-:Y:S05]  /*0280*/  @P1 BRA `(.L_x_5) ;  /* 0x0000000000201947 */ /* 0x000fea0003800000 */
[----:B------:R-:W3:Y:S02]  /*0290*/  LDCU.64 UR6, c[0x0][0x348] ;  /* 0x00006900ff0677ac */ /* 0x000ee40008000a00 */
[----:B---3--:R-:W-:Y:S02]  /*02a0*/  UIADD3 UR10, UP1, UPT, UR6, 0x80, URZ ;  /* 0x00000080060a7890 */ /* 0x008fe4000ff3e0ff */
[----:B------:R-:W-:Y:S02]  /*02b0*/  UIADD3 UR6, UP0, UPT, UR6, 0x180, URZ ;  /* 0x0000018006067890 */ /* 0x000fe4000ff1e0ff */
[----:B------:R-:W-:Y:S02]  /*02c0*/  UIADD3.X UR11, UPT, UPT, URZ, UR7, URZ, UP1, !UPT ;  /* 0x00000007ff0b7290 */ /* 0x000fe40008ffe4ff */
[----:B------:R-:W-:-:S07]  /*02d0*/  UIADD3.X UR7, UPT, UPT, URZ, UR7, URZ, UP0, !UPT ;  /* 0x00000007ff077290 */ /* 0x000fce00087fe4ff */
[----:B------:R3:W-:Y:S02]  /*02e0*/  UTMACCTL.PF [UR10] ;  /* 0x000000000a0079b9 */ /* 0x0007e40008040000 */
[----:B------:R3:W-:Y:S02]  /*02f0*/  UTMACCTL.PF [UR6] ;  /* 0x00000000060079b9 */ /* 0x0007e40008040000 */
[----:B---3--:R-:W-:Y:S01]  /*0300*/  NOP ;  /* 0x0000000000007918 */ /* 0x008fe20000000000 */
.L_x_5:
[----:B------:R-:W-:Y:S05]  /*0310*/  BSYNC.RECONVERGENT B0 ;  /* 0x0000000000007941 */ /* 0x000fea0003800200 */
.L_x_4:
[----:B------:R-:W-:Y:S04]  /*0320*/  BSSY.RECONVERGENT B0, `(.L_x_6) ;  /* 0x000000a000007945 */ /* 0x000fe80003800200 */
        /* <DEDUP_REMOVED lines=9> */
.L_x_7:
[----:B------:R-:W-:Y:S05]  /*03c0*/  BSYNC.RECONVERGENT B0 ;  /* 0x0000000000007941 */ /* 0x000fea0003800200 */
.L_x_6:
[----:B------:R-:W3:Y:S01]  /*03d0*/  LDCU.64 UR6, c[0x0][0x888] ;  /* 0x00011100ff0677ac */ /* 0x000ee20008000a00 */
[----:B------:R-:W-:Y:S02]  /*03e0*/  UISETP.EQ.U32.AND UP1, UPT, UR4, URZ, UPT ;  /* 0x000000ff0400728c */ /* 0x000fe4000bf22070 */
[----:B------:R-:W-:Y:S02]  /*03f0*/  UPLOP3.LUT UP2, UPT, UPT, UPT, UPT, 0x80, 0x8 ;  /* 0x000000000008789c */ /* 0x000fe40003f4f070 */
[----:B---3--:R-:W-:-:S04]  /*0400*/  UISETP.NE.U32.AND UP0, UPT, UR6, URZ, UPT ;  /* 0x000000ff0600728c */ /* 0x008fc8000bf05070 */
[----:B------:R-:W-:-:S04]  /*0410*/  UISETP.NE.AND.EX UP0, UPT, UR7, URZ, UPT, UP0 ;  /* 0x000000ff0700728c */ /* 0x000fc8000bf05300 */
[----:B------:R-:W-:-:S04]  /*0420*/  UISETP.EQ.OR.EX UP3, UPT, UR5, URZ, !UP0, UP1 ;  /* 0x000000ff0500728c */ /* 0x000fc8000c762710 */
[----:B------:R-:W-:-:S05]  /*0430*/  UP2UR UR50, UPR, URZ, 0x8 ;  /* 0x00000008ff327883 */ /* 0x000fca0008000000 */
[----:B------:R-:W-:Y:S07]  /*0440*/  BRA.U !UP3, `(.L_x_8) ;  /* 0x000000010b207547 */ /* 0x000fee000b800000 */
[----:B------:R-:W-:Y:S01]  /*0450*/  UISETP.NE.U32.AND UP2, UPT, UR4, URZ, UPT ;  /* 0x000000ff0400728c */ /* 0x000fe2000bf45070 */
[----:B-----5:R-:W-:Y:S01]  /*0460*/  FSETP.NEU.AND P0, PT, R81, RZ, PT ;  /* 0x000000ff5100720b */ /* 0x020fe20003f0d000 */
[----:B------:R-:W-:Y:S02]  /*0470*/  USEL UR4, URZ, 0xffffffff, UP0 ;  /* 0xffffffffff047887 */ /* 0x000fe40008000000 */
[----:B------:R-:W-:-:S10]  /*0480*/  UISETP.NE.AND.EX UP2, UPT, UR5, URZ, UPT, UP2 ;  /* 0x000000ff0500728c */ /* 0x000fd4000bf45320 */
[----:B------:R-:W-:Y:S01]  /*0490*/  VOTEU.ANY UP1, P0 ;  /* 0x0000000000ff7886 */ /* 0x000fe20000020100 */
[----:B------:R-:W-:-:S04]  /*04a0*/  @!UP2 USEL UR4, URZ, 0xffffffff, UP1 ;  /* 0xffffffffff04a887 */ /* 0x000fc80008800000 */
[----:B------:R-:W-:-:S04]  /*04b0*/  ULOP3.LUT UR4, UR4, 0x1, URZ, 0xc0, !UPT ;  /* 0x0000000104047892 */ /* 0x000fc8000f8ec0ff */
[----:B------:R-:W-:-:S11]  /*04c0*/  UISETP.NE.U32.AND UP2, UPT, UR4, 0x1, UPT ;  /* 0x000000010400788c */ /* 0x000fd6000bf45070 */
.L_x_8:
[----:B-1----:R-:W1:Y:S01]  /*04d0*/  SHFL.IDX PT, R2, R173, RZ, 0x1f ;  /* 0x00001fffad027589 */ /* 0x002e6200000e0000 */
[----:B------:R-:W-:-:S04]  /*04e0*/  UISETP.NE.AND UP1, UPT, UR8, 0x2, UPT ;  /* 0x000000020800788c */ /* 0x000fc8000bf25270 */
[----:B------:R-:W-:Y:S01]  /*04f0*/  USEL UR6, URZ, 0x1, UP1 ;  /* 0x00000001ff067887 */ /* 0x000fe20008800000 */
[----:B-1----:R-:W-:-:S13]  /*0500*/  ISETP.NE.AND P0, PT, R2, RZ, PT ;  /* 0x000000ff0200720c */ /* 0x002fda0003f05270 */
[----:B------:R-:W-:Y:S05]  /*0510*/  @P0 BRA `(.L_x_9) ;  /* 0x0000000000400947 */ /* 0x000fea0003800000 */
[----:B------:R-:W1:Y:S01]  /*0520*/  S2UR UR5, SR_CgaCtaId ;  /* 0x00000000000579c3 */ /* 0x000e620000008800 */
[----:B------:R-:W-:Y:S01]  /*0530*/  UMOV UR7, 0x400 ;  /* 0x0000040000077882 */ /* 0x000fe20000000000 */
[----:B------:R-:W-:Y:S01]  /*0540*/  UMOV UR4, 0x1 ;  /* 0x0000000100047882 */ /* 0x000fe20000000000 */
[----:B------:R-:W-:Y:S01]  /*0550*/  ELECT P0, URZ, PT ;  /* 0x0000000000ff782f */ /* 0x000fe20003800000 */
[----:B------:R-:W-:-:S04]  /*0560*/  UIADD3 UR10, UPT, UPT, -UR4, 0x100000, URZ ;  /* 0x00100000040a7890 */ /* 0x000fc8000fffe1ff */
[----:B------:R-:W-:Y:S02]  /*0570*/  USHF.L.U32 UR11, UR10, 0xb, URZ ;  /* 0x0000000b0a0b7899 */ /* 0x000fe400080006ff */
[----:B------:R-:W-:Y:S02]  /*0580*/  USHF.L.U32 UR10, UR10, 0x1, URZ ;  /* 0x000000010a0a7899 */ /* 0x000fe400080006ff */
[----:B-1----:R-:W-:Y:S01]  /*0590*/  ULEA UR5, UR5, UR7, 0x18 ;  /* 0x0000000705057291 */ /* 0x002fe2000f8ec0ff */
[----:B------:R-:W1:Y:S11]  /*05a0*/  FENCE.VIEW.ASYNC.S ;  /* 0x00000000000073c6 */ /* 0x000e760000000000 */
[----:B-1----:R1:W3:Y:S01]  /*05b0*/  SYNCS.EXCH.64 URZ, [UR5], UR10 ;  /* 0x0000000a05ff75b2 */ /* 0x0022e20008000100 */
[----:B------:R1:W4:Y:S01]  /*05c0*/  SYNCS.EXCH.64 URZ, [UR5+0x18], UR10 ;  /* 0x0000180a05ff75b2 */ /* 0x0003220008000100 */
[----:B------:R1:W1:Y:S01]  /*05d0*/  SYNCS.EXCH.64 URZ, [UR5+0x8], UR10 ;  /* 0x0000080a05ff75b2 */ /* 0x0002620008000100 */
[----:B------:R1:W1:Y:S01]  /*05e0*/  SYNCS.EXCH.64 URZ, [UR5+0x20], UR10 ;  /* 0x0000200a05ff75b2 */ /* 0x0002620008000100 */
[----:B------:R1:W1:Y:S01]  /*05f0*/  SYNCS.EXCH.64 URZ, [UR5+0x10], UR10 ;  /* 0x0000100a05ff75b2 */ /* 0x0002620008000100 */
[----:B------:R1:W1:Y:S01]  /*0600*/  SYNCS.EXCH.64 URZ, [UR5+0x28], UR10 ;  /* 0x0000280a05ff75b2 */ /* 0x0002620008000100 */
[----:B------:R-:W-:Y:S01]  /*0610*/  NOP ;  /* 0x0000000000007918 */ /* 0x000fe20000000000 */
.L_x_9:
[----:B------:R-:W2:Y:S01]  /*0620*/  SHFL.IDX PT, R2, R173, RZ, 0x1f ;  /* 0x00001fffad027589 */ /* 0x000ea200000e0000 */
[----:B------:R-:W-:Y:S01]  /*0630*/  NOP ;  /* 0x0000000000007918 */ /* 0x000fe20000000000 */
[----:B--2---:R-:W-:-:S13]  /*0640*/  ISETP.NE.AND P0, PT, R2, 0x1, PT ;  /* 0x000000010200780c */ /* 0x004fda0003f05270 */
[----:B------:R-:W-:Y:S05]  /*0650*/  @P0 BRA `(.L_x_10) ;  /* 0x0000000000580947 */ /* 0x000fea0003800000 */
[----:B------:R-:W2:Y:S01]  /*0660*/  S2UR UR7, SR_CgaCtaId ;  /* 0x00000000000779c3 */ /* 0x000ea20000008800 */
[----:B------:R-:W-:Y:S01]  /*0670*/  UMOV UR9, 0x400 ;  /* 0x0000040000097882 */ /* 0x000fe20000000000 */
[----:B-1----:R-:W-:Y:S01]  /*0680*/  UMOV UR5, 0x20 ;  /* 0x0000002000057882 */ /* 0x002fe20000000000 */
[----:B------:R-:W-:Y:S01]  /*0690*/  UMOV UR4, 0x80 ;  /* 0x0000008000047882 */ /* 0x000fe20000000000 */
[----:B------:R-:W-:-:S04]  /*06a0*/  UIADD3 UR10, UPT, UPT, -UR5, 0x100000, URZ ;  /* 0x00100000050a7890 */ /* 0x000fc8000fffe1ff */
[----:B------:R-:W-:Y:S02]  /*06b0*/  USHF.L.U32 UR11, UR10, 0xb, URZ ;  /* 0x0000000b0a0b7899 */ /* 0x000fe400080006ff */
[----:B------:R-:W-:Y:S02]  /*06c0*/  USHF.L.U32 UR10, UR10, 0x1, URZ ;  /* 0x000000010a0a7899 */ /* 0x000fe400080006ff */
[----:B------:R-:W-:-:S04]  /*06d0*/  UIADD3 UR4, UPT, UPT, -UR4, 0x100000, URZ ;  /* 0x0010000004047890 */ /* 0x000fc8000fffe1ff */
[----:B------:R-:W-:Y:S02]  /*06e0*/  USHF.L.U32 UR5, UR4, 0xb, URZ ;  /* 0x0000000b04057899 */ /* 0x000fe400080006ff */
[----:B------:R-:W-:Y:S01]  /*06f0*/  USHF.L.U32 UR4, UR4, 0x1, URZ ;  /* 0x0000000104047899 */ /* 0x000fe200080006ff */
[----:B------:R-:W-:Y:S01]  /*0700*/  ELECT P0, URZ, PT ;  /* 0x0000000000ff782f */ /* 0x000fe20003800000 */
[----:B--2---:R-:W-:Y:S01]  /*0710*/  ULEA UR7, UR7, UR9, 0x18 ;  /* 0x0000000907077291 */ /* 0x004fe2000f8ec0ff */
[----:B------:R-:W1:Y:S11]  /*0720*/  FENCE.VIEW.ASYNC.S ;  /* 0x00000000000073c6 */ /* 0x000e760000000000 */
[----:B-1----:R2:W1:Y:S01]  /*0730*/  SYNCS.EXCH.64 URZ, [UR7+0x30], UR10 ;  /* 0x0000300a07ff75b2 */ /* 0x0024620008000100 */
[----:B------:R2:W1:Y:S01]  /*0740*/  SYNCS.EXCH.64 URZ, [UR7+0x50], UR4 ;  /* 0x0000500407ff75b2 */ /* 0x0004620008000100 */
[----:B------:R2:W1:Y:S01]  /*0750*/  SYNCS.EXCH.64 URZ, [UR7+0x38], UR10 ;  /* 0x0000380a07ff75b2 */ /* 0x0004620008000100 */
[----:B------:R2:W1:Y:S01]  /*0760*/  SYNCS.EXCH.64 URZ, [UR7+0x58], UR4 ;  /* 0x0000580407ff75b2 */ /* 0x0004620008000100 */
[----:B------:R2:W1:Y:S01]  /*0770*/  SYNCS.EXCH.64 URZ, [UR7+0x40], UR10 ;  /* 0x0000400a07ff75b2 */ /* 0x0004620008000100 */
[----:B------:R2:W1:Y:S01]  /*0780*/  SYNCS.EXCH.64 URZ, [UR7+0x60], UR4 ;  /* 0x0000600407ff75b2 */ /* 0x0004620008000100 */
[----:B------:R2:W1:Y:S01]  /*0790*/  SYNCS.EXCH.64 URZ, [UR7+0x48], UR10 ;  /* 0x0000480a07ff75b2 */ /* 0x0004620008000100 */
[----:B------:R2:W1:Y:S02]  /*07a0*/  SYNCS.EXCH.64 URZ, [UR7+0x68], UR4 ;  /* 0x0000680407ff75b2 */ /* 0x0004640008000100 */
[----:B--2---:R-:W-:Y:S01]  /*07b0*/  NOP ;  /* 0x0000000000007918 */ /* 0x004fe20000000000 */
.L_x_10:
[----:B------:R-:W2:Y:S01]  /*07c0*/  SHFL.IDX PT, R2, R173, RZ, 0x1f ;  /* 0x00001fffad027589 */ /* 0x000ea200000e0000 */
[----:B------:R-:W-:Y:S01]  /*07d0*/  NOP ;  /* 0x0000000000007918 */ /* 0x000fe20000000000 */
[----:B--2---:R-:W-:-:S13]  /*07e0*/  ISETP.NE.AND P0, PT, R2, 0x3, PT ;  /* 0x000000030200780c */ /* 0x004fda0003f05270 */
[----:B------:R-:W-:Y:S05]  /*07f0*/  @P0 BRA `(.L_x_11) ;  /* 0x0000000000300947 */ /* 0x000fea0003800000 */
[----:B-1----:R-:W1:Y:S01]  /*0800*/  S2UR UR5, SR_CgaCtaId ;  /* 0x00000000000579c3 */ /* 0x002e620000008800 */
        /* <DEDUP_REMOVED lines=8> */
[----:B-1----:R2:W1:Y:S01]  /*0890*/  SYNCS.EXCH.64 URZ, [UR5+0x70], UR10 ;  /* 0x0000700a05ff75b2 */ /* 0x0024620008000100 */
[----:B------:R2:W1:Y:S02]  /*08a0*/  SYNCS.EXCH.64 URZ, [UR5+0x78], UR10 ;  /* 0x0000780a05ff75b2 */ /* 0x0004640008000100 */
[----:B--2---:R-:W-:Y:S01]  /*08b0*/  NOP ;  /* 0x0000000000007918 */ /* 0x004fe20000000000 */
.L_x_11:
[----:B------:R-:W2:Y:S01]  /*08c0*/  SHFL.IDX PT, R2, R173, RZ, 0x1f ;  /* 0x00001fffad027589 */ /* 0x000ea200000e0000 */
[----:B------:R-:W-:Y:S01]  /*08d0*/  NOP ;  /* 0x0000000000007918 */ /* 0x000fe20000000000 */
[----:B--2---:R-:W-:-:S13]  /*08e0*/  ISETP.NE.AND P0, PT, R2, 0x4, PT ;  /* 0x000000040200780c */ /* 0x004fda0003f05270 */
[----:B------:R-:W-:Y:S05]  /*08f0*/  @P0 BRA `(.L_x_12) ;  /* 0x00000000004c0947 */ /* 0x000fea0003800000 */
[----:B-1----:R-:W1:Y:S01]  /*0900*/  S2UR UR5, SR_CgaCtaId ;  /* 0x00000000000579c3 */ /* 0x002e620000008800 */
[----:B------:R-:W-:Y:S01]  /*0910*/  UMOV UR9, 0x100 ;  /* 0x0000010000097882 */ /* 0x000fe20000000000 */
[----:B------:R-:W-:Y:S01]  /*0920*/  UMOV UR7, 0x400 ;  /* 0x0000040000077882 */ /* 0x000fe20000000000 */
[----:B------:R-:W-:Y:S01]  /*0930*/  USEL UR9, UR9, 0xe0, UP2 ;  /* 0x000000e009097887 */ /* 0x000fe20009000000 */
[----:B------:R-:W-:Y:S01]  /*0940*/  UMOV UR4, 0x1 ;  /* 0x0000000100047882 */ /* 0x000fe20000000000 */
[----:B------:R-:W-:Y:S01]  /*0950*/  ELECT P0, URZ, PT ;  /* 0x0000000000ff782f */ /* 0x000fe20003800000 */
[----:B------:R-:W-:-:S04]  /*0960*/  UIADD3 UR10, UPT, UPT, -UR4, 0x100000, URZ ;  /* 0x00100000040a7890 */ /* 0x000fc8000fffe1ff */
[----:B------:R-:W-:Y:S02]  /*0970*/  USHF.L.U32 UR11, UR10, 0xb, URZ ;  /* 0x0000000b0a0b7899 */ /* 0x000fe400080006ff */
[----:B------:R-:W-:Y:S02]  /*0980*/  USHF.L.U32 UR10, UR10, 0x1, URZ ;  /* 0x000000010a0a7899 */ /* 0x000fe400080006ff */
[----:B------:R-:W-:-:S04]  /*0990*/  UIADD3 UR12, UPT, UPT, -UR9, 0x100000, URZ ;  /* 0x00100000090c7890 */ /* 0x000fc8000fffe1ff */
[----:B------:R-:W-:Y:S02]  /*09a0*/  USHF.L.U32 UR13, UR12, 0xb, URZ ;  /* 0x0000000b0c0d7899 */ /* 0x000fe400080006ff */
[----:B------:R-:W-:Y:S02]  /*09b0*/  USHF.L.U32 UR12, UR12, 0x1, URZ ;  /* 0x000000010c0c7899 */ /* 0x000fe400080006ff */
[----:B-1----:R-:W-:Y:S01]  /*09c0*/  ULEA UR5, UR5, UR7, 0x18 ;  /* 0x0000000705057291 */ /* 0x002fe2000f8ec0ff */
[----:B------:R-:W1:Y:S11]  /*09d0*/  FENCE.VIEW.ASYNC.S ;  /* 0x00000000000073c6 */ /* 0x000e760000000000 */
[----:B-1----:R2:W1:Y:S01]  /*09e0*/  SYNCS.EXCH.64 URZ, [UR5+0x80], UR10 ;  /* 0x0000800a05ff75b2 */ /* 0x0024620008000100 */
[----:B------:R2:W1:Y:S01]  /*09f0*/  SYNCS.EXCH.64 URZ, [UR5+0x90], UR12 ;  /* 0x0000900c05ff75b2 */ /* 0x0004620008000100 */
[----:B------:R2:W1:Y:S01]  /*0a00*/  SYNCS.EXCH.64 URZ, [UR5+0x88], UR10 ;  /* 0x0000880a05ff75b2 */ /* 0x0004620008000100 */
[----:B------:R2:W1:Y:S02]  /*0a10*/  SYNCS.EXCH.64 URZ, [UR5+0x98], UR12 ;  /* 0x0000980c05ff75b2 */ /* 0x0004640008000100 */
[----:B--2---:R-:W-:Y:S01]  /*0a20*/  NOP ;  /* 0x0000000000007918 */ /* 0x004fe20000000000 */
.L_x_12:
        /* <DEDUP_REMOVED lines=20> */
[----:B------:R2:W1:Y:S02]  /*0b70*/  SYNCS.EXCH.64 URZ, [UR7+0xb8], UR4 ;  /* 0x0000b80407ff75b2 */ /* 0x0004640008000100 */
[----:B--2---:R-:W-:Y:S01]  /*0b80*/  NOP ;  /* 0x0000000000007918 */ /* 0x004fe20000000000 */
.L_x_13:
        /* <DEDUP_REMOVED lines=18> */
.L_x_14:
[----:B-1----:R-:W1:Y:S01]  /*0cb0*/  S2UR UR5, SR_CTAID.X ;  /* 0x00000000000579c3 */ /* 0x002e620000002500 */
[----:B------:R-:W-:-:S05]  /*0cc0*/  CS2R.32 R170, SR_CgaSize ;  /* 0x0000000000aa7805 */ /* 0x000fca0000008a00 */
[----:B------:R-:W-:-:S05]  /*0cd0*/  IMAD R170, R170, -0xa0, RZ ;  /* 0xffffff60aaaa7824 */ /* 0x000fca00078e02ff */
[----:B------:R-:W-:-:S14]  /*0ce0*/  R2UR UR9, R170 ;  /* 0x00000000aa0972ca */ /* 0x000fdc00000e0000 */
[----:B------:R-:W2:Y:S01]  /*0cf0*/  LDCU UR9, c[0x0][UR9+0x2b0] ;  /* 0x00005600090977ac */ /* 0x000ea20008000800 */
[----:B------:R-:W-:Y:S01]  /*0d00*/  NOP ;  /* 0x0000000000007918 */ /* 0x000fe20000000000 */
[----:B------:R-:W-:-:S05]  /*0d10*/  CS2R.32 R170, SR_CgaSize ;  /* 0x0000000000aa7805 */ /* 0x000fca0000008a00 */
[----:B------:R-:W-:-:S05]  /*0d20*/  IMAD R170, R170, -0xa0, RZ ;  /* 0xffffff60aaaa7824 */ /* 0x000fca00078e02ff */
[----:B------:R-:W-:-:S14]  /*0d30*/  R2UR UR7, R170 ;  /* 0x00000000aa0772ca */ /* 0x000fdc00000e0000 */
[----:B------:R-:W3:Y:S01]  /*0d40*/  LDCU UR7, c[0x0][UR7+0x2b4] ;  /* 0x00005680070777ac */ /* 0x000ee20008000800 */
[----:B------:R-:W4:Y:S08]  /*0d50*/  S2UR UR4, SR_CTAID.Y ;  /* 0x00000000000479c3 */ /* 0x000f300000002600 */
[----:B------:R-:W3:Y:S01]  /*0d60*/  LDC R9, c[0x0][0xb24] ;  /* 0x0002c900ff097b82 */ /* 0x000ee20000000800 */
[----:B-1----:R-:W-:-:S02]  /*0d70*/  I2FP.F32.U32 R5, UR5 ;  /* 0x0000000500057c45 */ /* 0x002fc40008201000 */
[----:B------:R-:W-:-:S05]  /*0d80*/  CS2R.32 R3, SR_CgaSize ;  /* 0x0000000000037805 */ /* 0x000fca0000008a00 */
[----:B------:R-:W-:-:S06]  /*0d90*/  IMAD R3, R3, -0xa0, RZ ;  /* 0xffffff6003037824 */ /* 0x000fcc00078e02ff */
[----:B------:R-:W1:Y:S01]  /*0da0*/  LDC R3, c[0x0][R3+0x2a0] ;  /* 0x0000a80003037b82 */ /* 0x000e620000000800 */
[----:B------:R-:W-:Y:S01]  /*0db0*/  MOV R21, UR5 ;  /* 0x0000000500157c02 */ /* 0x000fe20008000f00 */
[----:B--2---:R-:W-:Y:S01]  /*0dc0*/  FMUL R5, R5, UR9 ;  /* 0x0000000905057c20 */ /* 0x004fe20008400000 */
[----:B----4-:R-:W-:Y:S02]  /*0dd0*/  I2FP.F32.U32 R4, UR4 ;  /* 0x0000000400047c45 */ /* 0x010fe40008201000 */
[----:B------:R-:W-:-:S05]  /*0de0*/  CS2R.32 R2, SR_CgaSize ;  /* 0x0000000000027805 */ /* 0x000fca0000008a00 */
[----:B------:R-:W-:-:S06]  /*0df0*/  IMAD R2, R2, -0xa0, RZ ;  /* 0xffffff6002027824 */ /* 0x000fcc00078e02ff */
[----:B------:R-:W2:Y:S01]  /*0e00*/  LDC R2, c[0x0][R2+0x2a4] ;  /* 0x0000a90002027b82 */ /* 0x000ea20000000800 */
[----:B------:R-:W4:Y:S01]  /*0e10*/  F2I.U32.TRUNC.NTZ R170, R5 ;  /* 0x0000000500aa7305 */ /* 0x000f22000020f000 */
[----:B------:R-:W-:Y:S01]  /*0e20*/  MOV R20, UR4 ;  /* 0x0000000400147c02 */ /* 0x000fe20008000f00 */
[----:B---3--:R-:W-:-:S05]  /*0e30*/  FMUL R4, R4, UR7 ;  /* 0x0000000704047c20 */ /* 0x008fca0008400000 */
[----:B------:R-:W-:Y:S01]  /*0e40*/  BAR.SYNC.DEFER_BLOCKING 0x0 ;  /* 0x0000000000007b1d */ /* 0x000fe20000010000 */
[----:B------:R-:W-:-:S05]  /*0e50*/  ISETP.GE.AND P0, PT, R9, 0x1, PT ;  /* 0x000000010900780c */ /* 0x000fca0003f06270 */
[----:B------:R-:W3:Y:S02]  /*0e60*/  F2I.U32.TRUNC.NTZ R147, R4 ;  /* 0x0000000400937305 */ /* 0x000ee4000020f000 */
[----:B------:R-:W2:Y:S01]  /*0e70*/  S2UR UR36, SR_CTAID.Z ;  /* 0x00000000002479c3 */ /* 0x000ea20000002700 */
[----:B----4-:R-:W-:-:S05]  /*0e80*/  IADD3 R170, PT, PT, -R170, RZ, RZ ;  /* 0x000000ffaaaa7210 */ /* 0x010fca0007ffe1ff */
[----:B-1----:R-:W-:Y:S01]  /*0e90*/  IMAD R170, R3, R170, UR5 ;  /* 0x0000000503aa7e24 */ /* 0x002fe2000f8e02aa */
[----:B---3--:R-:W-:-:S05]  /*0ea0*/  IADD3 R147, PT, PT, -R147, RZ, RZ ;  /* 0x000000ff93937210 */ /* 0x008fca0007ffe1ff */
[----:B--2---:R-:W-:Y:S01]  /*0eb0*/  IMAD R147, R2, R147, UR4 ;  /* 0x0000000402937e24 */ /* 0x004fe2000f8e0293 */
[----:B------:R-:W-:Y:S06]  /*0ec0*/  @!P0 BRA `(.L_x_15) ;  /* 0x0000000000b88947 */ /* 0x000fec0003800000 */
[----:B------:R-:W1:Y:S01]  /*0ed0*/  LDC.64 R4, c[0x0][0xb18] ;  /* 0x0002c600ff047b82 */ /* 0x000e620000000a00 */
[----:B------:R-:W-:-:S07]  /*0ee0*/  ISETP.NE.AND P0, PT, R9, 0x1, PT ;  /* 0x000000010900780c */ /* 0x000fce0003f05270 */
[----:B------:R-:W2:Y:S08]  /*0ef0*/  LDC R10, c[0x0][0xb0c] ;  /* 0x0002c300ff0a7b82 */ /* 0x000eb00000000800 */
[----:B------:R-:W3:Y:S08]  /*0f00*/  LDC R11, c[0x0][0x370] ;  /* 0x0000dc00ff0b7b82 */ /* 0x000ef00000000800 */
[----:B------:R-:W4:Y:S01]  /*0f10*/  LDC R12, c[0x0][0x374] ;  /* 0x0000dd00ff0c7b82 */ /* 0x000f220000000800 */
[----:B-1----:R-:W-:-:S07]  /*0f20*/  ISETP.NE.AND P1, PT, R4, 0x1, PT ;  /* 0x000000010400780c */ /* 0x002fce0003f25270 */
[----:B------:R-:W3:Y:S01]  /*0f30*/  LDC.64 R6, c[0x0][0xb10] ;  /* 0x0002c400ff067b82 */ /* 0x000ee20000000a00 */
[----:B--2---:R-:W-:-:S07]  /*0f40*/  ISETP.NE.AND P2, PT, R10, 0x1, PT ;  /* 0x000000010a00780c */ /* 0x004fce0003f45270 */
[----:B------:R-:W1:Y:S08]  /*0f50*/  LDC R8, c[0x0][0xb20] ;  /* 0x0002c800ff087b82 */ /* 0x000e700000000800 */
[----:B------:R-:W2:Y:S01]  /*0f60*/  LDC.64 R2, c[0x0][0xb28] ;  /* 0x0002ca00ff027b82 */ /* 0x000ea20000000a00 */
[----:B----4-:R-:W-:-:S04]  /*0f70*/  IMAD.HI.U32 R13, R12, R5, RZ ;  /* 0x000000050c0d7227 */ /* 0x010fc800078e00ff */
[----:B------:R-:W-:-:S04]  /*0f80*/  IMAD.HI.U32 R5, R20, R5, RZ ;  /* 0x0000000514057227 */ /* 0x000fc800078e00ff */
[----:B---3--:R-:W-:-:S04]  /*0f90*/  IMAD.HI.U32 R14, R11, R6, RZ ;  /* 0x000000060b0e7227 */ /* 0x008fc800078e00ff */
[C---:B------:R-:W-:Y:S01]  /*0fa0*/  IMAD.HI.U32 R16, R21.reuse, R6, RZ ;  /* 0x0000000615107227 */ /* 0x040fe200078e00ff */
[-C--:B------:R-:W-:Y:S02]  /*0fb0*/  @P2 SHF.R.U32.HI R11, RZ, R7.reuse, R14 ;  /* 0x00000007ff0b2219 */ /* 0x080fe4000001160e */
[-C--:B-1----:R-:W-:Y:S02]  /*0fc0*/  @P1 SHF.R.U32.HI R12, RZ, R8.reuse, R13 ;  /* 0x00000008ff0c1219 */ /* 0x082fe4000001160d */
[----:B------:R-:W-:Y:S02]  /*0fd0*/  SHF.R.U32.HI R5, RZ, R8, R5 ;  /* 0x00000008ff057219 */ /* 0x000fe40000011605 */
[----:B------:R-:W-:Y:S02]  /*0fe0*/  SHF.R.U32.HI R16, RZ, R7, R16 ;  /* 0x00000007ff107219 */ /* 0x000fe40000011610 */
[----:B------:R-:W-:Y:S01]  /*0ff0*/  SEL R5, R20, R5, !P1 ;  /* 0x0000000514057207 */ /* 0x000fe20004800000 */
[----:B--2---:R-:W-:Y:S01]  /*1000*/  IMAD.HI.U32 R14, R12, R2, RZ ;  /* 0x000000020c0e7227 */ /* 0x004fe200078e00ff */
[----:B------:R-:W-:-:S02]  /*1010*/  SEL R7, R21, R16, !P2 ;  /* 0x0000001015077207 */ /* 0x000fc40005000000 */
[----:B------:R-:W-:Y:S01]  /*1020*/  IADD3 R13, PT, PT, -R5, RZ, RZ ;  /* 0x000000ff050d7210 */ /* 0x000fe20007ffe1ff */
[----:B------:R-:W-:Y:S01]  /*1030*/  IMAD.HI.U32 R6, R11, R2, RZ ;  /* 0x000000020b067227 */ /* 0x000fe200078e00ff */
[----:B------:R-:W-:-:S03]  /*1040*/  @P0 SHF.R.U32.HI R12, RZ, R3, R14 ;  /* 0x00000003ff0c0219 */ /* 0x000fc6000001160e */
[----:B------:R-:W-:Y:S01]  /*1050*/  IMAD R13, R4, R13, R20 ;  /* 0x0000000d040d7224 */ /* 0x000fe200078e0214 */
[----:B------:R-:W-:Y:S01]  /*1060*/  @P0 SHF.R.U32.HI R11, RZ, R3, R6 ;  /* 0x00000003ff0b0219 */ /* 0x000fe20000011606 */
[----:B------:R-:W-:-:S04]  /*1070*/  IMAD R12, R12, R9, RZ ;  /* 0x000000090c0c7224 */ /* 0x000fc800078e02ff */
[----:B------:R-:W-:Y:S01]  /*1080*/  IMAD R6, R11, R9, RZ ;  /* 0x000000090b067224 */ /* 0x000fe200078e02ff */
[----:B------:R-:W-:-:S04]  /*1090*/  ISETP.GE.AND P1, PT, R5, R12, PT ;  /* 0x0000000c0500720c */ /* 0x000fc80003f26270 */
[----:B------:R-:W-:Y:S01]  /*10a0*/  ISETP.GE.OR P1, PT, R7, R6, P1 ;  /* 0x000000060700720c */ /* 0x000fe20000f26670 */
[----:B------:R-:W-:-:S05]  /*10b0*/  IMAD.HI.U32 R6, R5, R2, RZ ;  /* 0x0000000205067227 */ /* 0x000fca00078e00ff */
[----:B------:R-:W-:-:S04]  /*10c0*/  SHF.R.U32.HI R6, RZ, R3, R6 ;  /* 0x00000003ff067219 */ /* 0x000fc80000011606 */
[----:B------:R-:W-:-:S03]  /*10d0*/  SEL R6, R5, R6, !P0 ;  /* 0x0000000605067207 */ /* 0x000fc60004000000 */
[----:B------:R-:W-:Y:S01]  /*10e0*/  @!P1 IMAD.HI.U32 R8, R7, R2, RZ ;  /* 0x0000000207089227 */ /* 0x000fe200078e00ff */
[----:B------:R-:W-:-:S04]  /*10f0*/  IADD3 R2, PT, PT, -R6, RZ, RZ ;  /* 0x000000ff06027210 */ /* 0x000fc80007ffe1ff */
[----:B------:R-:W-:Y:S01]  /*1100*/  @!P1 SHF.R.U32.HI R8, RZ, R3, R8 ;  /* 0x00000003ff089219 */ /* 0x000fe20000011608 */
[----:B------:R-:W-:-:S03]  /*1110*/  IMAD R2, R9, R2, R5 ;  /* 0x0000000209027224 */ /* 0x000fc600078e0205 */
[----:B------:R-:W-:-:S05]  /*1120*/  @!P1 SEL R3, R7, R8, !P0 ;  /* 0x0000000807039207 */ /* 0x000fca0004000000 */
[--C-:B------:R-:W-:Y:S02]  /*1130*/  @!P1 IMAD.IADD R6, R6, 0x1, -R3.reuse ;  /* 0x0000000106069824 */ /* 0x100fe400078e0a03 */
[----:B------:R-:W-:Y:S01]  /*1140*/  @!P1 IMAD R3, R2, R11, R3 ;  /* 0x0000000b02039224 */ /* 0x000fe200078e0203 */
[----:B------:R-:W-:Y:S01]  /*1150*/  IADD3 R2, PT, PT, -R7, RZ, RZ ;  /* 0x000000ff07027210 */ /* 0x000fe20007ffe1ff */
[----:B------:R-:W-:Y:S02]  /*1160*/  @!P1 IMAD R5, R6, R9, R7 ;  /* 0x0000000906059224 */ /* 0x000fe400078e0207 */
[----:B------:R-:W-:Y:S02]  /*1170*/  @!P1 IMAD.MOV.U32 R7, RZ, RZ, R3 ;  /* 0x000000ffff079224 */ /* 0x000fe400078e0003 */
[----:B------:R-:W-:Y:S02]  /*1180*/  IMAD R2, R10, R2, R21 ;  /* 0x000000020a027224 */ /* 0x000fe400078e0215 */
[----:B------:R-:W-:-:S02]  /*1190*/  IMAD R20, R5, R4, R13 ;  /* 0x0000000405147224 */ /* 0x000fc400078e020d */
[----:B------:R-:W-:Y:S02]  /*11a0*/  IMAD R21, R7, R10, R2 ;  /* 0x0000000a07157224 */ /* 0x000fe400078e0202 */
.L_x_15:
[----:B------:R-:W1:Y:S01]  /*11b0*/  LDCU UR4, c[0x0][0xb30] ;  /* 0x00016600ff0477ac */ /* 0x000e620008000800 */
[----:B------:R-:W2:Y:S08]  /*11c0*/  S2UR UR37, SR_CgaCtaId ;  /* 0x00000000002579c3 */ /* 0x000eb00000008800 */
[----:B------:R-:W3:Y:S01]  /*11d0*/  LDC R72, c[0x0][0xb24] ;  /* 0x0002c900ff487b82 */ /* 0x000ee20000000800 */
[----:B-1----:R-:W-:-:S09]  /*11e0*/  UISETP.NE.AND UP1, UPT, UR4, 0x1, UPT ;  /* 0x000000010400788c */ /* 0x002fd2000bf25270 */
[----:B--2---:R-:W-:Y:S05]  /*11f0*/  BRA.U UP1, `(.L_x_16) ;  /* 0x0000000101407547 */ /* 0x004fea000b800000 */
[----:B------:R-:W1:Y:S08]  /*1200*/  LDC.64 R4, c[0x0][0xb10] ;  /* 0x0002c400ff047b82 */ /* 0x000e700000000a00 */
[----:B------:R-:W2:Y:S08]  /*1210*/  LDC.64 R2, c[0x0][0xb18] ;  /* 0x0002c600ff027b82 */ /* 0x000eb00000000a00 */
[----:B------:R-:W4:Y:S08]  /*1220*/  LDC R6, c[0x0][0xb20] ;  /* 0x0002c800ff067b82 */ /* 0x000f300000000800 */
[----:B------:R-:W3:Y:S01]  /*1230*/  LDC R8, c[0x0][0xb0c] ;  /* 0x0002c300ff087b82 */ /* 0x000ee20000000800 */
[----:B-1----:R-:W-:-:S05]  /*1240*/  IMAD.HI.U32 R4, R21, R4, RZ ;  /* 0x0000000415047227 */ /* 0x002fca00078e00ff */
[----:B------:R-:W-:Y:S01]  /*1250*/  SHF.R.U32.HI R4, RZ, R5, R4 ;  /* 0x00000005ff047219 */ /* 0x000fe20000011604 */
[----:B--2---:R-:W-:Y:S01]  /*1260*/  IMAD.HI.U32 R3, R20, R3, RZ ;  /* 0x0000000314037227 */ /* 0x004fe200078e00ff */
[----:B------:R-:W-:-:S04]  /*1270*/  ISETP.NE.AND P0, PT, R2, 0x1, PT ;  /* 0x000000010200780c */ /* 0x000fc80003f05270 */
[----:B----4-:R-:W-:-:S04]  /*1280*/  SHF.R.U32.HI R3, RZ, R6, R3 ;  /* 0x00000006ff037219 */ /* 0x010fc80000011603 */
[----:B------:R-:W-:Y:S02]  /*1290*/  SEL R3, R20, R3, !P0 ;  /* 0x0000000314037207 */ /* 0x000fe40004000000 */
[----:B---3--:R-:W-:-:S04]  /*12a0*/  ISETP.NE.AND P1, PT, R8, 0x1, PT ;  /* 0x000000010800780c */ /* 0x008fc80003f25270 */
[----:B------:R-:W-:-:S05]  /*12b0*/  SEL R4, R21, R4, !P1 ;  /* 0x0000000415047207 */ /* 0x000fca0004800000 */
[----:B------:R-:W-:Y:S02]  /*12c0*/  IMAD.IADD R5, R3, 0x1, -R4 ;  /* 0x0000000103057824 */ /* 0x000fe400078e0a04 */
[----:B------:R-:W-:Y:S02]  /*12d0*/  IMAD.IADD R3, R4, 0x1, -R3 ;  /* 0x0000000104037824 */ /* 0x000fe400078e0a03 */
[----:B------:R-:W-:Y:S02]  /*12e0*/  IMAD R21, R5, R8, R21 ;  /* 0x0000000805157224 */ /* 0x000fe400078e0215 */
[----:B------:R-:W-:-:S07]  /*12f0*/  IMAD R20, R3, R2, R20 ;  /* 0x0000000203147224 */ /* 0x000fce00078e0214 */
.L_x_16:
[----:B------:R-:W-:Y:S01]  /*1300*/  BAR.SYNC.DEFER_BLOCKING 0x0 ;  /* 0x0000000000007b1d */ /* 0x000fe20000010000 */
[----:B------:R-:W-:Y:S01]  /*1310*/  UISETP.NE.AND UP1, UPT, UR8, 0x2, UPT ;  /* 0x000000020800788c */ /* 0x000fe2000bf25270 */
[----:B------:R-:W-:Y:S02]  /*1320*/  ISETP.NE.OR P5, PT, R0, 0x2, !P5 ;  /* 0x000000020000780c */ /* 0x000fe40006fa5670 */
[----:B------:R-:W-:-:S06]  /*1330*/  LOP3.LUT R2, R185, 0x1f, RZ, 0xc0, !PT ;  /* 0x0000001fb9027812 */ /* 0x000fcc00078ec0ff */
[----:B------:R-:W-:Y:S05]  /*1340*/  BRA.U UP1, `(.L_x_17) ;  /* 0x0000001101387547 */ /* 0x000fea000b800000 */
[----:B------:R-:W1:Y:S01]  /*1350*/  LDCU UR13, c[0x0][0x38c] ;  /* 0x00007180ff0d77ac */ /* 0x000e620008000800 */
[----:B------:R-:W2:Y:S01]  /*1360*/  LDC R9, c[0x0][0x370] ;  /* 0x0000dc00ff097b82 */ /* 0x000ea20000000800 */
[----:B------:R-:W-:Y:S01]  /*1370*/  PLOP3.LUT P1, PT, PT, PT, UP2, 0x80, 0x8 ;  /* 0x000000000008781c */ /* 0x000fe20003f2f028 */
[----:B------:R-:W-:Y:S01]  /*1380*/  IMAD.MOV.U32 R15, RZ, RZ, 0x1 ;  /* 0x00000001ff0f7424 */ /* 0x000fe200078e00ff */
[----:B------:R-:W-:Y:S01]  /*1390*/  ISETP.EQ.OR P4, PT, R2, RZ, P5 ;  /* 0x000000ff0200720c */ /* 0x000fe20002f82670 */
[----:B------:R-:W-:Y:S01]  /*13a0*/  IMAD.MOV.U32 R14, RZ, RZ, RZ ;  /* 0x000000ffff0e7224 */ /* 0x000fe200078e00ff */
[----:B------:R-:W-:Y:S02]  /*13b0*/  PLOP3.LUT P1, PT, P1, PT, PT, 0x8, 0x80 ;  /* 0x000000000080781c */ /* 0x000fe40000f2e170 */
[----:B------:R-:W-:Y:S01]  /*13c0*/  CS2R R12, SRZ ;  /* 0x00000000000c7805 */ /* 0x000fe2000001ff00 */
[----:B------:R-:W-:Y:S01]  /*13d0*/  IMAD.MOV.U32 R10, RZ, RZ, 0x1 ;  /* 0x00000001ff0a7424 */ /* 0x000fe200078e00ff */
[----:B------:R-:W4:Y:S01]  /*13e0*/  LDC R0, c[0x0][0x374] ;  /* 0x0000dd00ff007b82 */ /* 0x000f220000000800 */
[----:B------:R-:W2:Y:S01]  /*13f0*/  LDCU.64 UR22, c[0x0][0x348] ;  /* 0x00006900ff1677ac */ /* 0x000ea20008000a00 */
[----:B------:R-:W-:Y:S01]  /*1400*/  UMOV UR6, URZ ;  /* 0x000000ff00067c82 */ /* 0x000fe20008000000 */
[----:B-1----:R-:W-:-:S04]  /*1410*/  UIADD3 UR5, UPT, UPT, UR13, 0x7f, URZ ;  /* 0x0000007f0d057890 */ /* 0x002fc8000fffe0ff */
[----:B------:R-:W-:-:S04]  /*1420*/  USHF.R.S32.HI UR4, URZ, 0x1f, UR5 ;  /* 0x0000001fff047899 */ /* 0x000fc80008011405 */
[----:B------:R-:W-:-:S04]  /*1430*/  ULEA.HI UR4, UR4, UR5, URZ, 0x7 ;  /* 0x0000000504047291 */ /* 0x000fc8000f8f38ff */
[----:B------:R-:W-:Y:S02]  /*1440*/  USHF.R.S32.HI UR15, URZ, 0x7, UR4 ;  /* 0x00000007ff0f7899 */ /* 0x000fe40008011404 */
[----:B------:R-:W-:Y:S02]  /*1450*/  UIADD3 UR4, UPT, UPT, UR13, -0x1, URZ ;  /* 0xffffffff0d047890 */ /* 0x000fe4000fffe0ff */
[----:B------:R-:W-:Y:S02]  /*1460*/  UISETP.LT.U32.AND UP0, UPT, UR15, 0x3, UPT ;  /* 0x000000030f00788c */ /* 0x000fe4000bf01070 */
[----:B------:R-:W-:Y:S02]  /*1470*/  UISETP.GE.U32.AND UP1, UPT, UR4, -0xff, UPT ;  /* 0xffffff010400788c */ /* 0x000fe4000bf26070 */
[----:B------:R-:W-:Y:S02]  /*1480*/  USEL UR14, UR15, 0x3, UP0 ;  /* 0x000000030f0e7887 */ /* 0x000fe40008000000 */
[----:B------:R-:W-:-:S02]  /*1490*/  UIADD3 UR13, UPT, UPT, UR13, 0xfe, URZ ;  /* 0x000000fe0d0d7890 */ /* 0x000fc4000fffe0ff */
[----:B------:R-:W-:Y:S02]  /*14a0*/  UIADD3 UR5, UPT, UPT, UR14, -0x1, URZ ;  /* 0xffffffff0e057890 */ /* 0x000fe4000fffe0ff */
[----:B------:R-:W-:-:S03]  /*14b0*/  UIADD3 UR7, UPT, UPT, UR15, -UR14, URZ ;  /* 0x8000000e0f077290 */ /* 0x000fc6000fffe0ff */
[----:B------:R-:W-:-:S04]  /*14c0*/  @UP1 UIADD3 UR5, UPT, UPT, UR14, URZ, URZ ;  /* 0x000000ff0e051290 */ /* 0x000fc8000fffe0ff */
[----:B--2---:R-:W-:-:S12]  /*14d0*/  UIADD3 UR5, UPT, UPT, UR5, 0x1, URZ ;  /* 0x0000000105057890 */ /* 0x004fd8000fffe0ff */
.L_x_35:
[----:B------:R-:W-:Y:S01]  /*14e0*/  UISETP.NE.AND UP0, UPT, UR37, URZ, UPT ;  /* 0x000000ff2500728c */ /* 0x000fe2000bf05270 */
[----:B------:R-:W1:Y:S08]  /*14f0*/  S2UR UR37, SR_CgaCtaId ;  /* 0x00000000002579c3 */ /* 0x000e700000008800 */
[----:B------:R-:W-:Y:S05]  /*1500*/  BRA.U UP0, `(.L_x_18) ;  /* 0x0000000100347547 */ /* 0x000fea000b800000 */
[----:B------:R-:W2:Y:S01]  /*1510*/  S2R R2, SR_CgaCtaId ;  /* 0x0000000000027919 */ /* 0x000ea20000008800 */
[----:B------:R-:W-:-:S04]  /*1520*/  MOV R3, 0x400 ;  /* 0x0000040000037802 */ /* 0x000fc80000000f00 */
[----:B--2---:R-:W-:Y:S02]  /*1530*/  LEA R3, R2, R3, 0x18 ;  /* 0x0000000302037211 */ /* 0x004fe400078ec0ff */
[----:B------:R-:W-:-:S03]  /*1540*/  SHF.L.U32 R2, R10, 0x1f, RZ ;  /* 0x0000001f0a027819 */ /* 0x000fc600000006ff */
[----:B------:R-:W-:-:S04]  /*1550*/  IMAD R3, R12, 0x8, R3 ;  /* 0x000000080c037824 */ /* 0x000fc800078e0203 */
[----:B------:R-:W2:Y:S02]  /*1560*/  SYNCS.PHASECHK.TRANS64.TRYWAIT P0, [R3+URZ+0xd0], R2 ;  /* 0x0000d002030075a7 */ /* 0x000ea400080011ff */
[----:B--2---:R-:W-:Y:S05]  /*1570*/  @!P0 BRA `(.L_x_19) ;  /* 0x0000009800688947 */ /* 0x004fea0003800000 */
.L_x_125:
[----:B------:R-:W-:Y:S01]  /*1580*/  VIADD R12, R12, 0x1 ;  /* 0x000000010c0c7836 */ /* 0x000fe20000000000 */
[----:B------:R2:W-:Y:S04]  /*1590*/  SYNCS.ARRIVE.TRANS64.A1T0 RZ, [R3+URZ+0xc0], RZ ;  /* 0x0000c0ff03ff79a7 */ /* 0x0005e800081000ff */
[----:B------:R-:W-:-:S04]  /*15a0*/  ISETP.NE.AND P0, PT, R12, 0x2, PT ;  /* 0x000000020c00780c */ /* 0x000fc80003f05270 */
[----:B------:R-:W-:Y:S02]  /*15b0*/  SEL R12, R12, RZ, P0 ;  /* 0x000000ff0c0c7207 */ /* 0x000fe40000000000 */
[----:B--2---:R-:W-:-:S04]  /*15c0*/  SEL R3, RZ, 0x1, P0 ;  /* 0x00000001ff037807 */ /* 0x004fc80000000000 */
[----:B------:R-:W-:-:S07]  /*15d0*/  LOP3.LUT R10, R10, R3, RZ, 0x3c, !PT ;  /* 0x000000030a0a7212 */ /* 0x000fce00078e3cff */
.L_x_18:
[----:B------:R-:W-:Y:S01]  /*15e0*/  UMOV UR4, 0x400 ;  /* 0x0000040000047882 */ /* 0x000fe20000000000 */
[----:B------:R-:W-:Y:S01]  /*15f0*/  SHF.L.U32 R2, R15, 0x1f, RZ ;  /* 0x0000001f0f027819 */ /* 0x000fe200000006ff */
[----:B-1----:R-:W-:Y:S01]  /*1600*/  ULEA UR4, UR37, UR4, 0x18 ;  /* 0x0000000425047291 */ /* 0x002fe2000f8ec0ff */
[----:B------:R-:W-:Y:S01]  /*1610*/  R2UR UR35, R21 ;  /* 0x00000000152372ca */ /* 0x000fe200000e0000 */
[----:B------:R-:W-:Y:S01]  /*1620*/  UISETP.GE.U32.AND UP0, UPT, UR13, 0xff, UPT ;  /* 0x000000ff0d00788c */ /* 0x000fe2000bf06070 */
[----:B------:R-:W-:Y:S01]  /*1630*/  R2UR UR11, R20 ;  /* 0x00000000140b72ca */ /* 0x000fe200000e0000 */
[----:B------:R-:W-:Y:S01]  /*1640*/  ULEA UR8, UR6, UR4, 0x3 ;  /* 0x0000000406087291 */ /* 0x000fe2000f8e18ff */
[----:B------:R-:W-:-:S08]  /*1650*/  UMOV UR24, URZ ;  /* 0x000000ff00187c82 */ /* 0x000fd00008000000 */
[----:B------:R1:W2:Y:S01]  /*1660*/  SYNCS.PHASECHK.TRANS64.TRYWAIT P0, [UR8+0x18], R2 ;  /* 0x00001802ff0075a7 */ /* 0x0002a20008001108 */
[----:B------:R-:W-:Y:S02]  /*1670*/  USHF.L.U32 UR35, UR35, 0x7, URZ ;  /* 0x0000000723237899 */ /* 0x000fe400080006ff */
[----:B------:R-:W-:Y:S01]  /*1680*/  USHF.L.U32 UR11, UR11, 0x8, URZ ;  /* 0x000000080b0b7899 */ /* 0x000fe200080006ff */
[----:B------:R-:W-:Y:S11]  /*1690*/  BRA.U !UP0, `(.L_x_20) ;  /* 0x0000000108a87547 */ /* 0x000ff6000b800000 */
[----:B------:R-:W-:Y:S01]  /*16a0*/  UMOV UR16, URZ ;  /* 0x000000ff00107c82 */ /* 0x000fe20008000000 */
[----:B------:R-:W-:-:S05]  /*16b0*/  UMOV UR17, UR6 ;  /* 0x0000000600117c82 */ /* 0x000fca0008000000 */
.L_x_25:
[----:B-1----:R-:W-:Y:S01]  /*16c0*/  ULEA UR33, UR17, UR4, 0x3 ;  /* 0x0000000411217291 */ /* 0x002fe2000f8e18ff */
[----:B--2---:R-:W-:Y:S01]  /*16d0*/  @!P5 MOV R3, 0xc000 ;  /* 0x0000c0000003d802 */ /* 0x004fe20000000f00 */
[----:B--2---:R-:W-:Y:S10]  /*16e0*/  @P0 BRA `(.L_x_21) ;  /* 0x00000000000c0947 */ /* 0x004ff40003800000 */
[----:B------:R-:W-:-:S04]  /*16f0*/  SHF.L.U32 R5, R15, 0x1f, RZ ;  /* 0x0000001f0f057819 */ /* 0x000fc800000006ff */
[----:B------:R-:W2:Y:S02]  /*1700*/  SYNCS.PHASECHK.TRANS64.TRYWAIT P0, [UR33+0x18], R5 ;  /* 0x00001805ff0075a7 */ /* 0x000ea40008001121 */
[----:B--2---:R-:W-:Y:S05]  /*1710*/  @!P0 BRA `(.L_x_22) ;  /* 0x0000009800148947 */ /* 0x004fea0003800000 */
.L_x_21:
[----:B------:R2:W-:Y:S01]  /*1720*/  @!P5 SYNCS.ARRIVE.TRANS64 RZ, [UR33], R3 ;  /* 0x00000003ffffd9a7 */ /* 0x0005e20008000021 */
[----:B------:R-:W-:Y:S04]  /*1730*/  BSSY.RECONVERGENT B0, `(.L_x_23) ;  /* 0x0000003000007945 */ /* 0x000fe80003800200 */
[----:B------:R-:W-:Y:S05]  /*1740*/  @P4 BRA `(.L_x_24) ;  /* 0x0000000000044947 */ /* 0x000fea0003800000 */
[----:B------:R-:W-:Y:S05]  /*1750*/  BPT.TRAP 0x1 ;  /* 0x000000040000795c */ /* 0x000fea0000300000 */
.L_x_24:
[----:B------:R-:W-:Y:S05]  /*1760*/  BSYNC.RECONVERGENT B0 ;  /* 0x0000000000007941 */ /* 0x000fea0003800200 */
.L_x_23:
[----:B------:R-:W-:Y:S02]  /*1770*/  UIADD3 UR6, UPT, UPT, UR17, 0x1, URZ ;  /* 0x0000000111067890 */ /* 0x000fe4000fffe0ff */
[----:B------:R-:W-:Y:S02]  /*1780*/  ULEA UR32, UR17, UR4, 0xe ;  /* 0x0000000411207291 */ /* 0x000fe4000f8e70ff */
[----:B------:R-:W-:Y:S02]  /*1790*/  UISETP.NE.AND UP0, UPT, UR6, 0x3, UPT ;  /* 0x000000030600788c */ /* 0x000fe4000bf05270 */
[----:B------:R-:W-:Y:S02]  /*17a0*/  UIADD3 UR26, UP1, UPT, UR22, 0x80, URZ ;  /* 0x00000080161a7890 */ /* 0x000fe4000ff3e0ff */
[----:B------:R-:W-:Y:S02]  /*17b0*/  USEL UR9, URZ, 0x1, UP0 ;  /* 0x00000001ff097887 */ /* 0x000fe40008000000 */
[----:B------:R-:W-:-:S02]  /*17c0*/  USEL UR6, UR6, URZ, UP0 ;  /* 0x000000ff06067287 */ /* 0x000fc40008000000 */
[----:B------:R-:W-:Y:S02]  /*17d0*/  UIADD3 UR20, UP0, UPT, UR22, 0x180, URZ ;  /* 0x0000018016147890 */ /* 0x000fe4000ff1e0ff */
[----:B------:R-:W-:Y:S01]  /*17e0*/  ULEA UR8, UR6, UR4, 0x3 ;  /* 0x0000000406087291 */ /* 0x000fe2000f8e18ff */
[----:B------:R-:W-:Y:S01]  /*17f0*/  LOP3.LUT R15, R15, UR9, RZ, 0x3c, !PT ;  /* 0x000000090f0f7c12 */ /* 0x000fe2000f8e3cff */
[----:B------:R-:W-:Y:S02]  /*1800*/  USHF.L.U32 UR34, UR16, 0x7, URZ ;  /* 0x0000000710227899 */ /* 0x000fe400080006ff */
[----:B------:R-:W-:Y:S01]  /*1810*/  UIADD3.X UR27, UPT, UPT, URZ, UR23, URZ, UP1, !UPT ;  /* 0x00000017ff1b7290 */ /* 0x000fe20008ffe4ff */
[----:B-1----:R-:W-:Y:S01]  /*1820*/  SHF.L.U32 R2, R15, 0x1f, RZ ;  /* 0x0000001f0f027819 */ /* 0x002fe200000006ff */
[----:B------:R-:W-:Y:S02]  /*1830*/  UIADD3 UR32, UPT, UPT, UR32, 0xc400, URZ ;  /* 0x0000c40020207890 */ /* 0x000fe4000fffe0ff */
[----:B------:R-:W-:Y:S01]  /*1840*/  UIADD3.X UR21, UPT, UPT, URZ, UR23, URZ, UP0, !UPT ;  /* 0x00000017ff157290 */ /* 0x000fe200087fe4ff */
[----:B------:R1:W1:Y:S01]  /*1850*/  SYNCS.PHASECHK.TRANS64.TRYWAIT P0, [UR8+0x18], R2 ;  /* 0x00001802ff0075a7 */ /* 0x0002620008001108 */
[----:B------:R-:W-:Y:S01]  /*1860*/  ULEA UR8, UR17, UR4, 0xf ;  /* 0x0000000411087291 */ /* 0x000fe2000f8e78ff */
[----:B------:R-:W-:Y:S01]  /*1870*/  UMOV UR18, 0x0 ;  /* 0x0000000000127882 */ /* 0x000fe20000000000 */
[----:B------:R-:W-:-:S02]  /*1880*/  UMOV UR19, 0x10000000 ;  /* 0x1000000000137882 */ /* 0x000fc40000000000 */
[----:B------:R-:W-:Y:S01]  /*1890*/  UIADD3 UR8, UPT, UPT, UR8, 0x18400, URZ ;  /* 0x0001840008087890 */ /* 0x000fe2000fffe0ff */
[----:B------:R1:W-:Y:S01]  /*18a0*/  UTMALDG.3D [UR32], [UR26], desc[UR18] ;  /* 0x000012201a0075b4 */ /* 0x0003e20008011000 */
[----:B------:R-:W-:Y:S01]  /*18b0*/  UMOV UR12, UR36 ;  /* 0x00000024000c7c82 */ /* 0x000fe20008000000 */
[----:B------:R-:W-:Y:S01]  /*18c0*/  UMOV UR9, UR33 ;  /* 0x0000002100097c82 */ /* 0x000fe20008000000 */
[----:B------:R-:W-:Y:S01]  /*18d0*/  UMOV UR10, UR34 ;  /* 0x00000022000a7c82 */ /* 0x000fe20008000000 */
[----:B------:R-:W-:Y:S01]  /*18e0*/  UIADD3 UR16, UPT, UPT, UR16, 0x1, URZ ;  /* 0x0000000110107890 */ /* 0x000fe2000fffe0ff */
[----:B------:R-:W-:Y:S01]  /*18f0*/  UMOV UR24, UR5 ;  /* 0x0000000500187c82 */ /* 0x000fe20008000000 */
[----:B------:R-:W-:Y:S02]  /*1900*/  UMOV UR17, UR6 ;  /* 0x0000000600117c82 */ /* 0x000fe40008000000 */
[----:B------:R1:W-:Y:S01]  /*1910*/  UTMALDG.3D [UR8], [UR20], desc[UR18] ;  /* 0x00001208140075b4 */ /* 0x0003e20008011000 */
[----:B------:R-:W-:-:S09]  /*1920*/  UISETP.NE.AND UP0, UPT, UR16, UR5, UPT ;  /* 0x000000051000728c */ /* 0x000fd2000bf05270 */
[----:B------:R-:W-:Y:S05]  /*1930*/  BRA.U UP0, `(.L_x_25) ;  /* 0xfffffffd00607547 */ /* 0x000fea000b83ffff */
.L_x_20:
[----:B-1----:R-:W-:Y:S01]  /*1940*/  ULEA UR8, UR6, UR4, 0x3 ;  /* 0x0000000406087291 */ /* 0x002fe2000f8e18ff */
[----:B------:R-:W-:Y:S01]  /*1950*/  SHF.L.U32 R2, R15, 0x1f, RZ ;  /* 0x0000001f0f027819 */ /* 0x000fe200000006ff */
[----:B------:R-:W-:Y:S01]  /*1960*/  @!P1 SYNCS.ARRIVE.TRANS64.A1T0 RZ, [UR4+0x78], RZ ;  /* 0x000078ffffff99a7 */ /* 0x000fe20008100004 */
[----:B------:R-:W-:-:S06]  /*1970*/  UISETP.GT.AND UP0, UPT, UR15, UR14, UPT ;  /* 0x0000000e0f00728c */ /* 0x000fcc000bf04270 */
[----:B--2---:R1:W2:Y:S03]  /*1980*/  SYNCS.PHASECHK.TRANS64.TRYWAIT P0, [UR8+0x18], R2 ;  /* 0x00001802ff0075a7 */ /* 0x0042a60008001108 */
[----:B------:R-:W-:Y:S05]  /*1990*/  BRA.U !UP0, `(.L_x_26) ;  /* 0x0000000108ac7547 */ /* 0x000fea000b800000 */
[----:B------:R-:W-:Y:S01]  /*19a0*/  UIADD3 UR21, UPT, UPT, UR7, UR24, URZ ;  /* 0x0000001807157290 */ /* 0x000fe2000fffe0ff */
[----:B------:R-:W-:-:S11]  /*19b0*/  UMOV UR25, UR6 ;  /* 0x0000000600197c82 */ /* 0x000fd60008000000 */
.L_x_31:
[----:B-1----:R-:W-:Y:S01]  /*19c0*/  ULEA UR17, UR25, UR4, 0x3 ;  /* 0x0000000419117291 */ /* 0x002fe2000f8e18ff */
[----:B--2---:R-:W-:Y:S01]  /*19d0*/  @!P5 MOV R3, 0xc000 ;  /* 0x0000c0000003d802 */ /* 0x004fe20000000f00 */
[----:B--2---:R-:W-:Y:S10]  /*19e0*/  @P0 BRA `(.L_x_27) ;  /* 0x00000000000c0947 */ /* 0x004ff40003800000 */
[----:B------:R-:W-:-:S04]  /*19f0*/  SHF.L.U32 R5, R15, 0x1f, RZ ;  /* 0x0000001f0f057819 */ /* 0x000fc800000006ff */
[----:B------:R-:W2:Y:S02]  /*1a00*/  SYNCS.PHASECHK.TRANS64.TRYWAIT P0, [UR17+0x18], R5 ;  /* 0x00001805ff0075a7 */ /* 0x000ea40008001111 */
[----:B--2---:R-:W-:Y:S05]  /*1a10*/  @!P0 BRA `(.L_x_28) ;  /* 0x00000094006c8947 */ /* 0x004fea0003800000 */
.L_x_27:
[----:B------:R2:W-:Y:S01]  /*1a20*/  @!P5 SYNCS.ARRIVE.TRANS64 RZ, [UR17], R3 ;  /* 0x00000003ffffd9a7 */ /* 0x0005e20008000011 */
[----:B------:R-:W-:Y:S04]  /*1a30*/  BSSY.RECONVERGENT B0, `(.L_x_29) ;  /* 0x0000003000007945 */ /* 0x000fe80003800200 */
[----:B------:R-:W-:Y:S05]  /*1a40*/  @P4 BRA `(.L_x_30) ;  /* 0x0000000000044947 */ /* 0x000fea0003800000 */
[----:B------:R-:W-:Y:S05]  /*1a50*/  BPT.TRAP 0x1 ;  /* 0x000000040000795c */ /* 0x000fea0000300000 */
.L_x_30:
[----:B------:R-:W-:Y:S05]  /*1a60*/  BSYNC.RECONVERGENT B0 ;  /* 0x0000000000007941 */ /* 0x000fea0003800200 */
.L_x_29:
        /* <DEDUP_REMOVED lines=10> */
[----:B------:R-:W-:Y:S01]  /*1b10*/  UIADD3 UR16, UPT, UPT, UR16, 0xc400, URZ ;  /* 0x0000c40010107890 */ /* 0x000fe2000fffe0ff */
[----:B-1----:R-:W-:Y:S01]  /*1b20*/  SHF.L.U32 R2, R15, 0x1f, RZ ;  /* 0x0000001f0f027819 */ /* 0x002fe200000006ff */
[----:B------:R-:W-:Y:S02]  /*1b30*/  UIADD3.X UR31, UPT, UPT, URZ, UR23, URZ, UP1, !UPT ;  /* 0x00000017ff1f7290 */ /* 0x000fe40008ffe4ff */
[----:B------:R-:W-:Y:S01]  /*1b40*/  UIADD3.X UR29, UPT, UPT, URZ, UR23, URZ, UP0, !UPT ;  /* 0x00000017ff1d7290 */ /* 0x000fe200087fe4ff */
[----:B------:R1:W1:Y:S01]  /*1b50*/  SYNCS.PHASECHK.TRANS64.TRYWAIT P0, [UR8+0x18], R2 ;  /* 0x00001802ff0075a7 */ /* 0x0002620008001108 */
[----:B------:R-:W-:Y:S01]  /*1b60*/  ULEA UR8, UR25, UR4, 0xf ;  /* 0x0000000419087291 */ /* 0x000fe2000f8e78ff */
[----:B------:R-:W-:Y:S01]  /*1b70*/  UMOV UR26, 0x0 ;  /* 0x00000000001a7882 */ /* 0x000fe20000000000 */
[----:B------:R-:W-:-:S02]  /*1b80*/  UMOV UR27, 0x10000000 ;  /* 0x10000000001b7882 */ /* 0x000fc40000000000 */
[----:B------:R-:W-:Y:S01]  /*1b90*/  UIADD3 UR8, UPT, UPT, UR8, 0x18400, URZ ;  /* 0x0001840008087890 */ /* 0x000fe2000fffe0ff */
[----:B------:R-:W-:Y:S01]  /*1ba0*/  UMOV UR19, UR35 ;  /* 0x0000002300137c82 */ /* 0x000fe20008000000 */
[----:B------:R-:W-:Y:S01]  /*1bb0*/  UMOV UR20, UR36 ;  /* 0x0000002400147c82 */ /* 0x000fe20008000000 */
[----:B------:R-:W-:Y:S01]  /*1bc0*/  UMOV UR12, UR36 ;  /* 0x00000024000c7c82 */ /* 0x000fe20008000000 */
[----:B------:R-:W-:Y:S01]  /*1bd0*/  UMOV UR9, UR17 ;  /* 0x0000001100097c82 */ /* 0x000fe20008000000 */
[----:B------:R-:W-:Y:S01]  /*1be0*/  UMOV UR10, UR18 ;  /* 0x00000012000a7c82 */ /* 0x000fe20008000000 */
[----:B------:R1:W-:Y:S01]  /*1bf0*/  UTMALDG.3D [UR16], [UR30], desc[UR26] ;  /* 0x00001a101e0075b4 */ /* 0x0003e20008011000 */
[----:B------:R-:W-:Y:S01]  /*1c00*/  UIADD3 UR24, UPT, UPT, UR24, 0x1, URZ ;  /* 0x0000000118187890 */ /* 0x000fe2000fffe0ff */
[----:B------:R-:W-:-:S03]  /*1c10*/  UMOV UR25, UR6 ;  /* 0x0000000600197c82 */ /* 0x000fc60008000000 */
[----:B------:R-:W-:Y:S01]  /*1c20*/  UISETP.NE.AND UP0, UPT, UR24, UR21, UPT ;  /* 0x000000151800728c */ /* 0x000fe2000bf05270 */
[----:B------:R1:W-:Y:S08]  /*1c30*/  UTMALDG.3D [UR8], [UR28], desc[UR26] ;  /* 0x00001a081c0075b4 */ /* 0x0003f00008011000 */
[----:B------:R-:W-:Y:S05]  /*1c40*/  BRA.U UP0, `(.L_x_31) ;  /* 0xfffffffd005c7547 */ /* 0x000fea000b83ffff */
.L_x_26:
[C---:B-1----:R-:W-:Y:S01]  /*1c50*/  LEA R2, R14.reuse, UR4, 0x3 ;  /* 0x000000040e027c11 */ /* 0x042fe2000f8e18ff */
[----:B------:R-:W-:Y:S01]  /*1c60*/  NOP ;  /* 0x0000000000007918 */ /* 0x000fe20000000000 */
[----:B--2---:R-:W-:Y:S02]  /*1c70*/  SHF.L.U32 R3, R13, 0x1f, RZ ;  /* 0x0000001f0d037819 */ /* 0x004fe400000006ff */
[----:B------:R-:W-:Y:S02]  /*1c80*/  LEA R4, R14, UR4, 0x4 ;  /* 0x000000040e047c11 */ /* 0x000fe4000f8e20ff */
[----:B------:R-:W1:Y:S02]  /*1c90*/  SYNCS.PHASECHK.TRANS64.TRYWAIT P0, [R2+URZ+0x80], R3 ;  /* 0x00008003020075a7 */ /* 0x000e6400080011ff */
[----:B-1----:R-:W-:Y:S05]  /*1ca0*/  @!P0 BRA `(.L_x_32) ;  /* 0x0000009000e08947 */ /* 0x002fea0003800000 */
.L_x_128:
[----:B------:R-:W2:Y:S01]  /*1cb0*/  LDS.128 R4, [R4+0xf0] ;  /* 0x0000f00004047984 */ /* 0x000ea20000000c00 */
[----:B---3--:R-:W-:Y:S01]  /*1cc0*/  ISETP.GE.AND P0, PT, R72, 0x1, PT ;  /* 0x000000014800780c */ /* 0x008fe20003f06270 */
[----:B-1----:R-:W-:Y:S01]  /*1cd0*/  VIADD R2, R2, 0x90 ;  /* 0x0000009002027836 */ /* 0x002fe20000000000 */
[----:B------:R-:W-:Y:S01]  /*1ce0*/  @!PT LDS RZ, [RZ] ;  /* 0x00000000fffff984 */ /* 0x000fe20000000800 */
[----:B------:R-:W-:Y:S01]  /*1cf0*/  @!PT LDS RZ, [RZ] ;  /* 0x00000000fffff984 */ /* 0x000fe20000000800 */
[----:B------:R-:W-:Y:S01]  /*1d00*/  @!PT LDS RZ, [RZ] ;  /* 0x00000000fffff984 */ /* 0x000fe20000000800 */
[----:B------:R-:W-:Y:S01]  /*1d10*/  @!PT LDS RZ, [RZ] ;  /* 0x00000000fffff984 */ /* 0x000fe20000000800 */
[----:B------:R1:W-:Y:S06]  /*1d20*/  MEMBAR.ALL.CTA ;  /* 0x0000000000007992 */ /* 0x0003ec0000008000 */
[----:B-1----:R-:W1:Y:S01]  /*1d30*/  FENCE.VIEW.ASYNC.S ;  /* 0x00000000000073c6 */ /* 0x002e620000000000 */
[----:B------:R-:W-:-:S04]  /*1d40*/  PRMT R2, RZ, 0x654, R2 ;  /* 0x00000654ff027816 */ /* 0x000fc80000000002 */
[----:B-1----:R1:W-:Y:S01]  /*1d50*/  SYNCS.ARRIVE.TRANS64.RED.A1T0 RZ, [R2+URZ], RZ ;  /* 0x000000ff02ff79a7 */ /* 0x0023e200081004ff */
[----:B--2---:R-:W-:-:S13]  /*1d60*/  LOP3.LUT P2, RZ, R6, 0x1, RZ, 0xc0, !PT ;  /* 0x0000000106ff7812 */ /* 0x004fda000784c0ff */
[----:B------:R-:W-:Y:S01]  /*1d70*/  @P2 SHF.R.U32.HI R3, RZ, 0x10, R5 ;  /* 0x00000010ff032819 */ /* 0x000fe20000011605 */
[----:B------:R-:W-:Y:S01]  /*1d80*/  VOTEU.ANY UP0, P2 ;  /* 0x0000000000ff7886 */ /* 0x000fe20001000100 */
[----:B------:R-:W-:Y:S02]  /*1d90*/  @P2 MOV R11, R4 ;  /* 0x00000004000b2202 */ /* 0x000fe40000000f00 */
[----:B------:R-:W-:Y:S02]  /*1da0*/  @P2 R2UR.BROADCAST UR8, R3 ;  /* 0x00000000030822ca */ /* 0x000fe400008e0000 */
[----:B------:R-:W-:-:S11]  /*1db0*/  @P2 LOP3.LUT R8, R5, 0xffff, RZ, 0xc0, !PT ;  /* 0x0000ffff05082812 */ /* 0x000fd600078ec0ff */
[----:B------:R-:W-:Y:S01]  /*1dc0*/  @UP0 UMOV UR36, UR8 ;  /* 0x0000000800240c82 */ /* 0x000fe20008000000 */
[----:B-1----:R-:W-:Y:S05]  /*1dd0*/  @!P0 BRA `(.L_x_33) ;  /* 0x0000000000b88947 */ /* 0x002fea0003800000 */
[----:B------:R-:W4:Y:S01]  /*1de0*/  LDC.64 R4, c[0x0][0xb18] ;  /* 0x0002c600ff047b82 */ /* 0x000f220000000a00 */
[----:B------:R-:W-:-:S07]  /*1df0*/  ISETP.NE.AND P3, PT, R72, 0x1, PT ;  /* 0x000000014800780c */ /* 0x000fce0003f65270 */
[----:B------:R-:W1:Y:S08]  /*1e00*/  LDC.64 R6, c[0x0][0xb10] ;  /* 0x0002c400ff067b82 */ /* 0x000e700000000a00 */
[----:B------:R-:W2:Y:S08]  /*1e10*/  LDC R16, c[0x0][0xb20] ;  /* 0x0002c800ff107b82 */ /* 0x000eb00000000800 */
[----:B------:R-:W3:Y:S01]  /*1e20*/  LDC R18, c[0x0][0xb0c] ;  /* 0x0002c300ff127b82 */ /* 0x000ee20000000800 */
[----:B----4-:R-:W-:Y:S01]  /*1e30*/  IMAD.HI.U32 R17, R0, R5, RZ ;  /* 0x0000000500117227 */ /* 0x010fe200078e00ff */
[----:B------:R-:W-:-:S03]  /*1e40*/  ISETP.NE.AND P0, PT, R4, 0x1, PT ;  /* 0x000000010400780c */ /* 0x000fc60003f05270 */
[----:B------:R-:W-:-:S03]  /*1e50*/  IMAD.HI.U32 R5, R8, R5, RZ ;  /* 0x0000000508057227 */ /* 0x000fc600078e00ff */
[----:B------:R-:W4:Y:S01]  /*1e60*/  LDC.64 R2, c[0x0][0xb28] ;  /* 0x0002ca00ff027b82 */ /* 0x000f220000000a00 */
[----:B-1----:R-:W-:-:S04]  /*1e70*/  IMAD.HI.U32 R20, R9, R6, RZ ;  /* 0x0000000609147227 */ /* 0x002fc800078e00ff */
[----:B------:R-:W-:Y:S01]  /*1e80*/  IMAD.HI.U32 R22, R11, R6, RZ ;  /* 0x000000060b167227 */ /* 0x000fe200078e00ff */
[----:B------:R-:W-:Y:S02]  /*1e90*/  SHF.R.U32.HI R20, RZ, R7, R20 ;  /* 0x00000007ff147219 */ /* 0x000fe40000011614 */
[-C--:B--2---:R-:W-:Y:S02]  /*1ea0*/  SHF.R.U32.HI R17, RZ, R16.reuse, R17 ;  /* 0x00000010ff117219 */ /* 0x084fe40000011611 */
[----:B------:R-:W-:Y:S02]  /*1eb0*/  SHF.R.U32.HI R5, RZ, R16, R5 ;  /* 0x00000010ff057219 */ /* 0x000fe40000011605 */
[----:B------:R-:W-:Y:S02]  /*1ec0*/  SEL R17, R0, R17, !P0 ;  /* 0x0000001100117207 */ /* 0x000fe40004000000 */
[----:B------:R-:W-:Y:S02]  /*1ed0*/  SHF.R.U32.HI R22, RZ, R7, R22 ;  /* 0x00000007ff167219 */ /* 0x000fe40000011616 */
[----:B---3--:R-:W-:-:S02]  /*1ee0*/  ISETP.NE.AND P1, PT, R18, 0x1, PT ;  /* 0x000000011200780c */ /* 0x008fc40003f25270 */
[----:B------:R-:W-:Y:S02]  /*1ef0*/  SEL R5, R8, R5, !P0 ;  /* 0x0000000508057207 */ /* 0x000fe40004000000 */
[----:B------:R-:W-:Y:S02]  /*1f00*/  SEL R19, R9, R20, !P1 ;  /* 0x0000001409137207 */ /* 0x000fe40004800000 */
[----:B------:R-:W-:Y:S01]  /*1f10*/  SEL R7, R11, R22, !P1 ;  /* 0x000000160b077207 */ /* 0x000fe20004800000 */
[----:B----4-:R-:W-:-:S04]  /*1f20*/  IMAD.HI.U32 R20, R17, R2, RZ ;  /* 0x0000000211147227 */ /* 0x010fc800078e00ff */
[----:B------:R-:W-:Y:S01]  /*1f30*/  IMAD.HI.U32 R6, R19, R2, RZ ;  /* 0x0000000213067227 */ /* 0x000fe200078e00ff */
[----:B------:R-:W-:-:S04]  /*1f40*/  @P3 SHF.R.U32.HI R17, RZ, R3, R20 ;  /* 0x00000003ff113219 */ /* 0x000fc80000011614 */
[----:B------:R-:W-:Y:S01]  /*1f50*/  @P3 SHF.R.U32.HI R19, RZ, R3, R6 ;  /* 0x00000003ff133219 */ /* 0x000fe20000011606 */
[----:B------:R-:W-:-:S04]  /*1f60*/  IMAD R17, R72, R17, RZ ;  /* 0x0000001148117224 */ /* 0x000fc800078e02ff */
[----:B------:R-:W-:Y:S01]  /*1f70*/  IMAD R6, R72, R19, RZ ;  /* 0x0000001348067224 */ /* 0x000fe200078e02ff */
[C---:B------:R-:W-:Y:S02]  /*1f80*/  ISETP.GE.AND P0, PT, R5.reuse, R17, PT ;  /* 0x000000110500720c */ /* 0x040fe40003f06270 */
[----:B------:R-:W-:Y:S02]  /*1f90*/  IADD3 R17, PT, PT, -R5, RZ, RZ ;  /* 0x000000ff05117210 */ /* 0x000fe40007ffe1ff */
[----:B------:R-:W-:Y:S01]  /*1fa0*/  ISETP.GE.OR P0, PT, R7, R6, P0 ;  /* 0x000000060700720c */ /* 0x000fe20000706670 */
[----:B------:R-:W-:-:S04]  /*1fb0*/  IMAD.HI.U32 R6, R5, R2, RZ ;  /* 0x0000000205067227 */ /* 0x000fc800078e00ff */
[----:B------:R-:W-:Y:S01]  /*1fc0*/  IMAD R8, R4, R17, R8 ;  /* 0x0000001104087224 */ /* 0x000fe200078e0208 */
[----:B------:R-:W-:-:S04]  /*1fd0*/  SHF.R.U32.HI R6, RZ, R3, R6 ;  /* 0x00000003ff067219 */ /* 0x000fc80000011606 */
[----:B------:R-:W-:-:S03]  /*1fe0*/  SEL R6, R5, R6, !P3 ;  /* 0x0000000605067207 */ /* 0x000fc60005800000 */
[----:B------:R-:W-:-:S04]  /*1ff0*/  @!P0 IMAD.HI.U32 R16, R7, R2, RZ ;  /* 0x0000000207108227 */ /* 0x000fc800078e00ff */
[----:B------:R-:W-:Y:S01]  /*2000*/  IMAD.MOV R2, RZ, RZ, -R6 ;  /* 0x000000ffff027224 */ /* 0x000fe200078e0a06 */
[----:B------:R-:W-:-:S03]  /*2010*/  @!P0 SHF.R.U32.HI R16, RZ, R3, R16 ;  /* 0x00000003ff108219 */ /* 0x000fc60000011610 */
[----:B------:R-:W-:Y:S01]  /*2020*/  IMAD R2, R72, R2, R5 ;  /* 0x0000000248027224 */ /* 0x000fe200078e0205 */
        /* <DEDUP_REMOVED lines=9> */
.L_x_33:
[----:B------:R-:W1:Y:S02]  /*20c0*/  LDCU UR8, c[0x0][0xb30] ;  /* 0x00016600ff0877ac */ /* 0x000e640008000800 */
[----:B-1----:R-:W-:-:S09]  /*20d0*/  UISETP.NE.AND UP0, UPT, UR8, 0x1, UPT ;  /* 0x000000010800788c */ /* 0x002fd2000bf05270 */
[----:B------:R-:W-:Y:S05]  /*20e0*/  BRA.U UP0, `(.L_x_34) ;  /* 0x0000000100407547 */ /* 0x000fea000b800000 */
[----:B------:R-:W1:Y:S08]  /*20f0*/  LDC.64 R4, c[0x0][0xb10] ;  /* 0x0002c400ff047b82 */ /* 0x000e700000000a00 */
[----:B------:R-:W2:Y:S08]  /*2100*/  LDC.64 R2, c[0x0][0xb18] ;  /* 0x0002c600ff027b82 */ /* 0x000eb00000000a00 */
[----:B------:R-:W3:Y:S08]  /*2110*/  LDC R6, c[0x0][0xb20] ;  /* 0x0002c800ff067b82 */ /* 0x000ef00000000800 */
[----:B------:R-:W4:Y:S01]  /*2120*/  LDC R16, c[0x0][0xb0c] ;  /* 0x0002c300ff107b82 */ /* 0x000f220000000800 */
[----:B-1----:R-:W-:-:S05]  /*2130*/  IMAD.HI.U32 R4, R11, R4, RZ ;  /* 0x000000040b047227 */ /* 0x002fca00078e00ff */
[----:B------:R-:W-:Y:S01]  /*2140*/  SHF.R.U32.HI R4, RZ, R5, R4 ;  /* 0x00000005ff047219 */ /* 0x000fe20000011604 */
[----:B--2---:R-:W-:Y:S01]  /*2150*/  IMAD.HI.U32 R3, R8, R3, RZ ;  /* 0x0000000308037227 */ /* 0x004fe200078e00ff */
[----:B------:R-:W-:-:S04]  /*2160*/  ISETP.NE.AND P0, PT, R2, 0x1, PT ;  /* 0x000000010200780c */ /* 0x000fc80003f05270 */
[----:B---3--:R-:W-:-:S04]  /*2170*/  SHF.R.U32.HI R3, RZ, R6, R3 ;  /* 0x00000006ff037219 */ /* 0x008fc80000011603 */
[----:B------:R-:W-:Y:S02]  /*2180*/  SEL R3, R8, R3, !P0 ;  /* 0x0000000308037207 */ /* 0x000fe40004000000 */
[----:B----4-:R-:W-:-:S04]  /*2190*/  ISETP.NE.AND P1, PT, R16, 0x1, PT ;  /* 0x000000011000780c */ /* 0x010fc80003f25270 */
[----:B------:R-:W-:-:S05]  /*21a0*/  SEL R4, R11, R4, !P1 ;  /* 0x000000040b047207 */ /* 0x000fca0004800000 */
[----:B------:R-:W-:Y:S02]  /*21b0*/  IMAD.IADD R5, R3, 0x1, -R4 ;  /* 0x0000000103057824 */ /* 0x000fe400078e0a04 */
[----:B------:R-:W-:Y:S02]  /*21c0*/  IMAD.IADD R3, R4, 0x1, -R3 ;  /* 0x0000000104037824 */ /* 0x000fe400078e0a03 */
[----:B------:R-:W-:Y:S02]  /*21d0*/  IMAD R11, R5, R16, R11 ;  /* 0x00000010050b7224 */ /* 0x000fe400078e020b */
[----:B------:R-:W-:-:S07]  /*21e0*/  IMAD R8, R3, R2, R8 ;  /* 0x0000000203087224 */ /* 0x000fce00078e0208 */
.L_x_34:
[----:B------:R-:W-:Y:S01]  /*21f0*/  VIADD R14, R14, 0x1 ;  /* 0x000000010e0e7836 */ /* 0x000fe20000000000 */
[----:B------:R-:W-:Y:S01]  /*2200*/  PLOP3.LUT P1, PT, PT, PT, PT, 0x80, 0x8 ;  /* 0x000000000008781c */ /* 0x000fe20003f2f070 */
[----:B------:R-:W-:Y:S02]  /*2210*/  IMAD.IADD R21, R11, 0x1, R170 ;  /* 0x000000010b157824 */ /* 0x000fe400078e02aa */
[----:B------:R-:W-:Y:S01]  /*2220*/  IMAD.IADD R20, R8, 0x1, R147 ;  /* 0x0000000108147824 */ /* 0x000fe200078e0293 */
[----:B------:R-:W-:-:S04]  /*2230*/  ISETP.NE.AND P0, PT, R14, 0x2, PT ;  /* 0x000000020e00780c */ /* 0x000fc80003f05270 */
[----:B------:R-:W-:Y:S02]  /*2240*/  SEL R2, RZ, 0x1, P0 ;  /* 0x00000001ff027807 */ /* 0x000fe40000000000 */
[----:B------:R-:W-:Y:S02]  /*2250*/  SEL R14, R14, RZ, P0 ;  /* 0x000000ff0e0e7207 */ /* 0x000fe40000000000 */
[----:B------:R-:W-:Y:S01]  /*2260*/  LOP3.LUT R13, R13, R2, RZ, 0x3c, !PT ;  /* 0x000000020d0d7212 */ /* 0x000fe200078e3cff */
[----:B------:R-:W-:Y:S06]  /*2270*/  @P2 BRA `(.L_x_35) ;  /* 0xfffffff000982947 */ /* 0x000fec000383ffff */
[----:B------:R-:W-:Y:S01]  /*2280*/  UIADD3 UR4, UPT, UPT, UR4, 0x18, URZ ;  /* 0x0000001804047890 */ /* 0x000fe2000fffe0ff */
[----:B------:R-:W-:-:S03]  /*2290*/  SHF.L.U32 R3, R15, 0x1f, RZ ;  /* 0x0000001f0f037819 */ /* 0x000fc600000006ff */
[----:B------:R-:W-:-:S09]  /*22a0*/  ULEA UR5, UR6, UR4, 0x3 ;  /* 0x0000000406057291 */ /* 0x000fd2000f8e18ff */
[----:B------:R-:W1:Y:S02]  /*22b0*/  SYNCS.PHASECHK.TRANS64.TRYWAIT P0, [UR5], R3 ;  /* 0x00000003ff0075a7 */ /* 0x000e640008001105 */
[----:B-1----:R-:W-:Y:S05]  /*22c0*/  @!P0 BRA `(.L_x_36) ;  /* 0x0000008c006c8947 */ /* 0x002fea0003800000 */
.L_x_130:
[----:B------:R-:W-:-:S04]  /*22d0*/  UIADD3 UR6, UPT, UPT, UR6, 0x1, URZ ;  /* 0x0000000106067890 */ /* 0x000fc8000fffe0ff */
[----:B------:R-:W-:-:S04]  /*22e0*/  UISETP.NE.AND UP0, UPT, UR6, 0x3, UPT ;  /* 0x000000030600788c */ /* 0x000fc8000bf05270 */
[----:B------:R-:W-:Y:S02]  /*22f0*/  USEL UR7, URZ, 0x1, UP0 ;  /* 0x00000001ff077887 */ /* 0x000fe40008000000 */
[----:B------:R-:W-:-:S04]  /*2300*/  USEL UR6, UR6, URZ, UP0 ;  /* 0x000000ff06067287 */ /* 0x000fc80008000000 */
[----:B------:R-:W-:Y:S01]  /*2310*/  ULEA UR5, UR6, UR4, 0x3 ;  /* 0x0000000406057291 */ /* 0x000fe2000f8e18ff */
[----:B------:R-:W-:-:S04]  /*2320*/  LOP3.LUT R15, R15, UR7, RZ, 0x3c, !PT ;  /* 0x000000070f0f7c12 */ /* 0x000fc8000f8e3cff */
[----:B-1----:R-:W-:-:S04]  /*2330*/  SHF.L.U32 R3, R15, 0x1f, RZ ;  /* 0x0000001f0f037819 */ /* 0x002fc800000006ff */
[----:B------:R-:W1:Y:S02]  /*2340*/  SYNCS.PHASECHK.TRANS64.TRYWAIT P0, [UR5], R3 ;  /* 0x00000003ff0075a7 */ /* 0x000e640008001105 */
[----:B-1----:R-:W-:Y:S05]  /*2350*/  @!P0 BRA `(.L_x_37) ;  /* 0x0000008c00608947 */ /* 0x002fea0003800000 */
.L_x_132:
[----:B------:R-:W-:-:S04]  /*2360*/  UIADD3 UR6, UPT, UPT, UR6, 0x1, URZ ;  /* 0x0000000106067890 */ /* 0x000fc8000fffe0ff */
[----:B------:R-:W-:-:S04]  /*2370*/  UISETP.NE.AND UP0, UPT, UR6, 0x3, UPT ;  /* 0x000000030600788c */ /* 0x000fc8000bf05270 */
[----:B------:R-:W-:Y:S02]  /*2380*/  USEL UR5, URZ, 0x1, UP0 ;  /* 0x00000001ff057887 */ /* 0x000fe40008000000 */
[----:B------:R-:W-:-:S04]  /*2390*/  USEL UR6, UR6, URZ, UP0 ;  /* 0x000000ff06067287 */ /* 0x000fc80008000000 */
[----:B------:R-:W-:Y:S01]  /*23a0*/  ULEA UR6, UR6, UR4, 0x3 ;  /* 0x0000000406067291 */ /* 0x000fe2000f8e18ff */
[----:B-1----:R-:W-:-:S04]  /*23b0*/  LOP3.LUT R3, R15, UR5, RZ, 0x3c, !PT ;  /* 0x000000050f037c12 */ /* 0x002fc8000f8e3cff */
[----:B------:R-:W-:Y:S01]  /*23c0*/  SHF.L.U32 R3, R3, 0x1f, RZ ;  /* 0x0000001f03037819 */ /* 0x000fe200000006ff */
[----:B----4-:R-:W-:-:S07]  /*23d0*/  IMAD.U32 R0, RZ, RZ, UR6 ;  /* 0x00000006ff007e24 */ /* 0x010fce000f8e00ff */
.L_x_38:
[----:B-1----:R1:W2:Y:S02]  /*23e0*/  SYNCS.PHASECHK.TRANS64.TRYWAIT P0, [R0+URZ], R3 ;  /* 0x00000003000075a7 */ /* 0x0022a400080011ff */
[----:B--2---:R-:W-:Y:S05]  /*23f0*/  @!P0 NANOSLEEP.SYNCS 0x989680 ;  /* 0x009896800000895d */ /* 0x004fea0003900000 */
[----:B------:R-:W2:Y:S02]  /*2400*/  @!P0 SYNCS.PHASECHK.TRANS64 P0, [R0+URZ], R3 ;  /* 0x00000003000085a7 */ /* 0x000ea400080010ff */
[----:B--2---:R-:W-:Y:S05]  /*2410*/  @P0 EXIT ;  /* 0x000000000000094d */ /* 0x004fea0003800000 */
[----:B------:R-:W-:Y:S05]  /*2420*/  BRA `(.L_x_38) ;  /* 0xfffffffc00ec7947 */ /* 0x000fea000383ffff */
.L_x_17:
[----:B------:R-:W-:-:S04]  /*2430*/  UISETP.NE.AND UP1, UPT, UR37, URZ, UPT ;  /* 0x000000ff2500728c */ /* 0x000fc8000bf25270 */
[----:B------:R-:W-:-:S09]  /*2440*/  UISETP.NE.OR UP1, UPT, UR8, 0x1, UP1 ;  /* 0x000000010800788c */ /* 0x000fd20008f25670 */
[----:B------:R-:W-:Y:S05]  /*2450*/  BRA.U UP1, `(.L_x_39) ;  /* 0x0000000501487547 */ /* 0x000fea000b800000 */
[----:B------:R-:W-:Y:S01]  /*2460*/  ISETP.NE.AND P2, PT, R2, RZ, PT ;  /* 0x000000ff0200720c */ /* 0x000fe20003f45270 */
[----:B------:R-:W-:Y:S01]  /*2470*/  IMAD.MOV.U32 R12, RZ, RZ, 0x1 ;  /* 0x00000001ff0c7424 */ /* 0x000fe200078e00ff */
[----:B------:R-:W-:Y:S02]  /*2480*/  CS2R R10, SRZ ;  /* 0x00000000000a7805 */ /* 0x000fe4000001ff00 */
[----:B------:R-:W-:Y:S01]  /*2490*/  CS2R R8, SRZ ;  /* 0x0000000000087805 */ /* 0x000fe2000001ff00 */
[----:B------:R-:W-:Y:S01]  /*24a0*/  UMOV UR4, 0x400 ;  /* 0x0000040000047882 */ /* 0x000fe20000000000 */
[----:B------:R-:W-:Y:S01]  /*24b0*/  UMOV UR6, URZ ;  /* 0x000000ff00067c82 */ /* 0x000fe20008000000 */
[----:B------:R-:W-:-:S12]  /*24c0*/  ULEA UR37, UR37, UR4, 0x18 ;  /* 0x0000000425257291 */ /* 0x000fd8000f8ec0ff */
.L_x_43:
[----:B------:R-:W-:Y:S02]  /*24d0*/  LEA R0, R8, UR37, 0x3 ;  /* 0x0000002508007c11 */ /* 0x000fe4000f8e18ff */
[----:B------:R-:W-:-:S03]  /*24e0*/  SHF.L.U32 R5, R9, 0x1f, RZ ;  /* 0x0000001f09057819 */ /* 0x000fc600000006ff */
[----:B------:R-:W-:Y:S01]  /*24f0*/  VIADD R4, R0, 0xd0 ;  /* 0x000000d000047836 */ /* 0x000fe20000000000 */
[----:B------:R-:W1:Y:S02]  /*2500*/  SYNCS.PHASECHK.TRANS64.TRYWAIT P0, [R0+URZ+0xc0], R5 ;  /* 0x0000c005000075a7 */ /* 0x000e6400080011ff */
[----:B-1----:R-:W-:Y:S05]  /*2510*/  @!P0 BRA `(.L_x_40) ;  /* 0x0000008c00088947 */ /* 0x002fea0003800000 */
.L_x_133:
[----:B------:R-:W-:Y:S01]  /*2520*/  ULEA UR5, UR6, UR37, 0x3 ;  /* 0x0000002506057291 */ /* 0x000fe2000f8e18ff */
[----:B------:R-:W-:Y:S02]  /*2530*/  PRMT R4, RZ, 0x654, R4 ;  /* 0x00000654ff047816 */ /* 0x000fe40000000004 */
[----:B-1----:R-:W-:Y:S01]  /*2540*/  SHF.L.U32 R5, R12, 0x1f, RZ ;  /* 0x0000001f0c057819 */ /* 0x002fe200000006ff */
[----:B------:R-:W-:Y:S01]  /*2550*/  UIADD3 UR4, UPT, UPT, UR5, 0x80, URZ ;  /* 0x0000008005047890 */ /* 0x000fe2000fffe0ff */
[----:B------:R1:W-:Y:S05]  /*2560*/  SYNCS.ARRIVE.TRANS64.RED.A1T0 RZ, [R4+URZ], RZ ;  /* 0x000000ff04ff79a7 */ /* 0x0003ea00081004ff */
[----:B------:R-:W-:Y:S01]  /*2570*/  IMAD.U32 R7, RZ, RZ, UR4 ;  /* 0x00000004ff077e24 */ /* 0x000fe2000f8e00ff */
[----:B------:R-:W2:Y:S04]  /*2580*/  SYNCS.PHASECHK.TRANS64.TRYWAIT P0, [UR5+0x90], R5 ;  /* 0x00009005ff0075a7 */ /* 0x000ea80008001105 */
[----:B------:R-:W-:Y:S01]  /*2590*/  PRMT R6, R2, 0x654, R7 ;  /* 0x0000065402067816 */ /* 0x000fe20000000007 */
[----:B-1----:R-:W-:Y:S01]  /*25a0*/  @!P2 IMAD.MOV.U32 R4, RZ, RZ, 0x10 ;  /* 0x00000010ff04a424 */ /* 0x002fe200078e00ff */
[----:B--2---:R-:W-:Y:S06]  /*25b0*/  @!P0 BRA `(.L_x_41) ;  /* 0x0000008800f48947 */ /* 0x004fec0003800000 */
.L_x_135:
[----:B------:R-:W-:Y:S01]  /*25c0*/  ULEA UR4, UR6, UR37, 0x4 ;  /* 0x0000002506047291 */ /* 0x000fe2000f8e20ff */
[----:B------:R-:W-:Y:S01]  /*25d0*/  SEL R3, R6, R3, !P2 ;  /* 0x0000000306037207 */ /* 0x000fe20005000000 */
[----:B------:R-:W-:Y:S01]  /*25e0*/  UIADD3 UR5, UPT, UPT, UR5, 0x80, URZ ;  /* 0x0000008005057890 */ /* 0x000fe2000fffe0ff */
[----:B-1----:R-:W-:Y:S01]  /*25f0*/  LEA R0, R11, UR37, 0x3 ;  /* 0x000000250b007c11 */ /* 0x002fe2000f8e18ff */
[----:B------:R-:W-:Y:S01]  /*2600*/  UIADD3 UR4, UPT, UPT, UR4, 0xf0, URZ ;  /* 0x000000f004047890 */ /* 0x000fe2000fffe0ff */
[----:B------:R-:W-:Y:S01]  /*2610*/  SHF.L.U32 R5, R10, 0x1f, RZ ;  /* 0x0000001f0a057819 */ /* 0x000fe200000006ff */
[----:B------:R1:W-:Y:S01]  /*2620*/  @!P2 SYNCS.ARRIVE.TRANS64.RED RZ, [R3+URZ], R4 ;  /* 0x0000000403ffa9a7 */ /* 0x0003e200080004ff */
[----:B------:R-:W-:Y:S01]  /*2630*/  UIADD3 UR6, UPT, UPT, UR6, 0x1, URZ ;  /* 0x0000000106067890 */ /* 0x000fe2000fffe0ff */
[----:B------:R-:W-:-:S03]  /*2640*/  VIADD R8, R8, 0x1 ;  /* 0x0000000108087836 */ /* 0x000fc60000000000 */
[----:B------:R-:W-:Y:S02]  /*2650*/  UISETP.NE.AND UP0, UPT, UR6, 0x2, UPT ;  /* 0x000000020600788c */ /* 0x000fe4000bf05270 */
[----:B------:R-:W-:Y:S06]  /*2660*/  UGETNEXTWORKID.BROADCAST [UR4], [UR5] ;  /* 0x00000000040073ca */ /* 0x000fec0008000100 */
[----:B------:R-:W-:Y:S01]  /*2670*/  USEL UR4, URZ, 0x1, UP0 ;  /* 0x00000001ff047887 */ /* 0x000fe20008000000 */
[----:B------:R-:W-:Y:S01]  /*2680*/  ISETP.NE.AND P0, PT, R8, 0x2, PT ;  /* 0x000000020800780c */ /* 0x000fe20003f05270 */
[----:B------:R-:W-:Y:S01]  /*2690*/  USEL UR6, UR6, URZ, UP0 ;  /* 0x000000ff06067287 */ /* 0x000fe20008000000 */
[----:B------:R-:W2:Y:S03]  /*26a0*/  SYNCS.PHASECHK.TRANS64.TRYWAIT P1, [R0+URZ+0x80], R5 ;  /* 0x00008005000075a7 */ /* 0x000ea600080211ff */
[----:B------:R-:W-:Y:S01]  /*26b0*/  LOP3.LUT R12, R12, UR4, RZ, 0x3c, !PT ;  /* 0x000000040c0c7c12 */ /* 0x000fe2000f8e3cff */
[----:B-12---:R-:W-:Y:S07]  /*26c0*/  @!P1 BRA `(.L_x_42) ;  /* 0x0000008800c89947 */ /* 0x006fee0003800000 */
.L_x_136:
[C---:B------:R-:W-:Y:S01]  /*26d0*/  LEA R4, R11.reuse, UR37, 0x4 ;  /* 0x000000250b047c11 */ /* 0x040fe2000f8e20ff */
[----:B-1----:R-:W-:Y:S01]  /*26e0*/  VIADD R0, R0, 0x90 ;  /* 0x0000009000007836 */ /* 0x002fe20000000000 */
[----:B------:R-:W-:Y:S01]  /*26f0*/  SEL R8, R8, RZ, P0 ;  /* 0x000000ff08087207 */ /* 0x000fe20000000000 */
[----:B------:R-:W-:-:S03]  /*2700*/  VIADD R11, R11, 0x1 ;  /* 0x000000010b0b7836 */ /* 0x000fc60000000000 */
[----:B------:R-:W1:Y:S01]  /*2710*/  LDS.128 R4, [R4+0xf0] ;  /* 0x0000f00004047984 */ /* 0x000e620000000c00 */
[----:B------:R-:W-:Y:S02]  /*2720*/  PRMT R0, RZ, 0x654, R0 ;  /* 0x00000654ff007816 */ /* 0x000fe40000000000 */
[C---:B------:R-:W-:Y:S01]  /*2730*/  ISETP.NE.AND P1, PT, R11.reuse, 0x2, PT ;  /* 0x000000020b00780c */ /* 0x040fe20003f25270 */
[----:B------:R-:W-:Y:S01]  /*2740*/  @!PT LDS RZ, [RZ] ;  /* 0x00000000fffff984 */ /* 0x000fe20000000800 */
[----:B------:R-:W-:Y:S01]  /*2750*/  @!PT LDS RZ, [RZ] ;  /* 0x00000000fffff984 */ /* 0x000fe20000000800 */
[----:B------:R-:W-:Y:S01]  /*2760*/  @!PT LDS RZ, [RZ] ;  /* 0x00000000fffff984 */ /* 0x000fe20000000800 */
[----:B------:R-:W-:Y:S01]  /*2770*/  @!PT LDS RZ, [RZ] ;  /* 0x00000000fffff984 */ /* 0x000fe20000000800 */
[----:B------:R2:W-:Y:S06]  /*2780*/  MEMBAR.ALL.CTA ;  /* 0x0000000000007992 */ /* 0x0005ec0000008000 */
[----:B--2---:R-:W2:Y:S01]  /*2790*/  FENCE.VIEW.ASYNC.S ;  /* 0x00000000000073c6 */ /* 0x004ea20000000000 */
[----:B------:R-:W-:Y:S01]  /*27a0*/  SEL R11, R11, RZ, P1 ;  /* 0x000000ff0b0b7207 */ /* 0x000fe20000800000 */
[----:B--2---:R2:W-:Y:S01]  /*27b0*/  SYNCS.ARRIVE.TRANS64.RED.A1T0 RZ, [R0+URZ], RZ ;  /* 0x000000ff00ff79a7 */ /* 0x0045e200081004ff */
[----:B-1----:R-:W-:-:S02]  /*27c0*/  LOP3.LUT P3, RZ, R6, 0x1, RZ, 0xc0, !PT ;  /* 0x0000000106ff7812 */ /* 0x002fc4000786c0ff */
[----:B------:R-:W-:-:S04]  /*27d0*/  SEL R5, RZ, 0x1, P1 ;  /* 0x00000001ff057807 */ /* 0x000fc80000800000 */
[----:B------:R-:W-:Y:S02]  /*27e0*/  LOP3.LUT R10, R10, R5, RZ, 0x3c, !PT ;  /* 0x000000050a0a7212 */ /* 0x000fe400078e3cff */
[----:B--2---:R-:W-:-:S04]  /*27f0*/  SEL R0, RZ, 0x1, P0 ;  /* 0x00000001ff007807 */ /* 0x004fc80000000000 */
[----:B------:R-:W-:Y:S01]  /*2800*/  LOP3.LUT R9, R9, R0, RZ, 0x3c, !PT ;  /* 0x0000000009097212 */ /* 0x000fe200078e3cff */
[----:B------:R-:W-:Y:S06]  /*2810*/  @P3 BRA `(.L_x_43) ;  /* 0xfffffffc002c3947 */ /* 0x000fec000383ffff */
[----:B------:R-:W-:Y:S01]  /*2820*/  ULEA UR5, UR6, UR37, 0x3 ;  /* 0x0000002506057291 */ /* 0x000fe2000f8e18ff */
[----:B------:R-:W-:-:S08]  /*2830*/  SHF.L.U32 R3, R12, 0x1f, RZ ;  /* 0x0000001f0c037819 */ /* 0x000fd000000006ff */
[----:B------:R-:W1:Y:S02]  /*2840*/  SYNCS.PHASECHK.TRANS64 P0, [UR5+0x90], R3 ;  /* 0x00009003ff0075a7 */ /* 0x000e640008001005 */
[----:B-1----:R-:W-:Y:S05]  /*2850*/  @P0 BRA `(.L_x_44) ;  /* 0x0000000000080947 */ /* 0x002fea0003800000 */
[----:B------:R-:W1:Y:S02]  /*2860*/  SYNCS.PHASECHK.TRANS64.TRYWAIT P0, [UR5+0x90], R3 ;  /* 0x00009003ff0075a7 */ /* 0x000e640008001105 */
[----:B-1----:R-:W-:Y:S05]  /*2870*/  @!P0 BRA `(.L_x_45) ;  /* 0x0000008800708947 */ /* 0x002fea0003800000 */
.L_x_44:
[----:B------:R-:W-:-:S04]  /*2880*/  UIADD3 UR4, UPT, UPT, UR6, 0x1, URZ ;  /* 0x0000000106047890 */ /* 0x000fc8000fffe0ff */
[----:B------:R-:W-:-:S04]  /*2890*/  UISETP.NE.AND UP0, UPT, UR4, 0x2, UPT ;  /* 0x000000020400788c */ /* 0x000fc8000bf05270 */
[----:B------:R-:W-:Y:S02]  /*28a0*/  USEL UR7, URZ, 0x1, UP0 ;  /* 0x00000001ff077887 */ /* 0x000fe40008000000 */
[----:B------:R-:W-:-:S04]  /*28b0*/  USEL UR4, UR4, URZ, UP0 ;  /* 0x000000ff04047287 */ /* 0x000fc80008000000 */
[----:B------:R-:W-:Y:S01]  /*28c0*/  ULEA UR4, UR4, UR37, 0x3 ;  /* 0x0000002504047291 */ /* 0x000fe2000f8e18ff */
[----:B-1----:R-:W-:-:S04]  /*28d0*/  LOP3.LUT R3, R12, UR7, RZ, 0x3c, !PT ;  /* 0x000000070c037c12 */ /* 0x002fc8000f8e3cff */
[----:B------:R-:W-:-:S04]  /*28e0*/  SHF.L.U32 R0, R3, 0x1f, RZ ;  /* 0x0000001f03007819 */ /* 0x000fc800000006ff */
[----:B------:R-:W1:Y:S02]  /*28f0*/  SYNCS.PHASECHK.TRANS64 P0, [UR4+0x90], R0 ;  /* 0x00009000ff0075a7 */ /* 0x000e640008001004 */
[----:B-1----:R-:W-:Y:S05]  /*2900*/  @P0 EXIT ;  /* 0x000000000000094d */ /* 0x002fea0003800000 */
[----:B------:R-:W-:Y:S02]  /*2910*/  SHF.L.U32 R3, R3, 0x1f, RZ ;  /* 0x0000001f03037819 */ /* 0x000fe400000006ff */
[----:B------:R-:W-:-:S07]  /*2920*/  MOV R0, UR4 ;  /* 0x0000000400007c02 */ /* 0x000fce0008000f00 */
.L_x_46:
[----:B-1----:R1:W2:Y:S02]  /*2930*/  SYNCS.PHASECHK.TRANS64.TRYWAIT P0, [R0+URZ+0x90], R3 ;  /* 0x00009003000075a7 */ /* 0x0022a400080011ff */
[----:B--2---:R-:W-:Y:S05]  /*2940*/  @!P0 NANOSLEEP.SYNCS 0x989680 ;  /* 0x009896800000895d */ /* 0x004fea0003900000 */
[----:B------:R-:W2:Y:S02]  /*2950*/  @!P0 SYNCS.PHASECHK.TRANS64 P0, [R0+URZ+0x90], R3 ;  /* 0x00009003000085a7 */ /* 0x000ea400080010ff */
[----:B--2---:R-:W-:Y:S05]  /*2960*/  @P0 EXIT ;  /* 0x000000000000094d */ /* 0x004fea0003800000 */
[----:B------:R-:W-:Y:S05]  /*2970*/  BRA `(.L_x_46) ;  /* 0xfffffffc00ec7947 */ /* 0x000fea000383ffff */
.L_x_39:
[----:B------:R-:W-:-:S09]  /*2980*/  UISETP.NE.AND UP1, UPT, UR8, URZ, UPT ;  /* 0x000000ff0800728c */ /* 0x000fd2000bf25270 */
[----:B------:R-:W-:Y:S05]  /*2990*/  BRA.U UP1, `(.L_x_47) ;  /* 0x0000000d016c7547 */ /* 0x000fea000b800000 */
[----:B------:R-:W-:Y:S01]  /*29a0*/  UMOV UR4, 0x40 ;  /* 0x0000004000047882 */ /* 0x000fe20000000000 */
[----:B------:R-:W-:Y:S01]  /*29b0*/  NOP ;  /* 0x0000000000007918 */ /* 0x000fe20000000000 */
[----:B------:R-:W-:Y:S01]  /*29c0*/  ULEA UR4, UR37, UR4, 0x18 ;  /* 0x0000000425047291 */ /* 0x000fe2000f8ec0ff */
[----:B------:R-:W-:Y:S02]  /*29d0*/  UMOV UR5, 0x400 ;  /* 0x0000040000057882 */ /* 0x000fe40000000000 */
[----:B------:R-:W-:-:S06]  /*29e0*/  ULEA UR37, UR37, UR5, 0x18 ;  /* 0x0000000525257291 */ /* 0x000fcc000f8ec0ff */
[----:B------:R-:W1:Y:S02]  /*29f0*/  LDS.U8 R0, [UR4+0x1c] ;  /* 0x00001c04ff007984 */ /* 0x000e640008000000 */
[----:B-1----:R-:W-:-:S13]  /*2a00*/  ISETP.NE.AND P0, PT, R0, RZ, PT ;  /* 0x000000ff0000720c */ /* 0x002fda0003f05270 */
[----:B------:R-:W-:Y:S05]  /*2a10*/  @P0 BRA `(.L_x_48) ;  /* 0x0000000000580947 */ /* 0x000fea0003800000 */
[----:B------:R-:W-:-:S13]  /*2a20*/  ELECT P0, URZ, PT ;  /* 0x0000000000ff782f */ /* 0x000fda0003800000 */
[----:B------:R-:W-:Y:S05]  /*2a30*/  @!P0 BRA `(.L_x_49) ;  /* 0x0000000000608947 */ /* 0x000fea0003800000 */
[----:B------:R-:W-:Y:S01]  /*2a40*/  UMOV UR5, 0x10 ;  /* 0x0000001000057882 */ /* 0x000fe20000000000 */
[----:B------:R-:W-:Y:S01]  /*2a50*/  HFMA2 R0, -RZ, RZ, 0, 5.9604644775390625e-08 ;  /* 0x00000001ff007431 */ /* 0x000fe200000001ff */
[----:B------:R-:W-:-:S03]  /*2a60*/  MOV R2, 0xffff ;  /* 0x0000ffff00027802 */ /* 0x000fc60000000f00 */
[----:B------:R-:W-:Y:S04]  /*2a70*/  DEPBAR.LE SB1, 0x36 ;  /* 0x00009d800000791a */ /* 0x000fe80000000000 */
[----:B------:R-:W1:Y:S02]  /*2a80*/  UTCATOMSWS.FIND_AND_SET.ALIGN UP0, UR5, UR5 ;  /* 0x00000005000575e3 */ /* 0x000e640008000800 */
[----:B-1----:R-:W-:Y:S01]  /*2a90*/  MOV R3, UR5 ;  /* 0x0000000500037c02 */ /* 0x002fe20008000f00 */
[----:B------:R-:W-:Y:S06]  /*2aa0*/  BRA.U UP0, `(.L_x_50) ;  /* 0x0000000100187547 */ /* 0x000fec000b800000 */
.L_x_51:
[----:B------:R-:W-:Y:S05]  /*2ab0*/  NANOSLEEP 0x64 ;  /* 0x000000640000795d */ /* 0x000fea0003800000 */
[----:B------:R-:W-:-:S05]  /*2ac0*/  UMOV UR5, 0x10 ;  /* 0x0000001000057882 */ /* 0x000fca0000000000 */
[----:B------:R-:W-:Y:S04]  /*2ad0*/  DEPBAR.LE SB1, 0x36 ;  /* 0x00009d800000791a */ /* 0x000fe80000000000 */
[----:B------:R-:W1:Y:S02]  /*2ae0*/  UTCATOMSWS.FIND_AND_SET.ALIGN UP0, UR5, UR5 ;  /* 0x00000005000575e3 */ /* 0x000e640008000800 */
[----:B-1----:R-:W-:Y:S01]  /*2af0*/  MOV R3, UR5 ;  /* 0x0000000500037c02 */ /* 0x002fe20008000f00 */
[----:B------:R-:W-:Y:S05]  /*2b00*/  BRA.U !UP0, `(.L_x_51) ;  /* 0xfffffffd08e87547 */ /* 0x000fea000b83ffff */
.L_x_50:
[-C--:B------:R-:W-:Y:S02]  /*2b10*/  SHF.L.U32 R2, R2, R3.reuse, RZ ;  /* 0x0000000302027219 */ /* 0x080fe400000006ff */
[----:B------:R-:W-:Y:S01]  /*2b20*/  SHF.L.U32 R0, R0, R3, RZ ;  /* 0x0000000300007219 */ /* 0x000fe200000006ff */
[----:B------:R-:W-:Y:S02]  /*2b30*/  IMAD.SHL.U32 R3, R3, 0x20, RZ ;  /* 0x0000002003037824 */ /* 0x000fe400078e00ff */
[----:B------:R1:W-:Y:S04]  /*2b40*/  ATOMS.OR RZ, [UR4+0x14], R2 ;  /* 0x00001402ffff798c */ /* 0x0003e8000b000004 */
[----:B------:R1:W-:Y:S04]  /*2b50*/  ATOMS.OR RZ, [UR4+0x18], R0 ;  /* 0x00001800ffff798c */ /* 0x0003e8000b000004 */
[----:B------:R1:W-:Y:S01]  /*2b60*/  STS [UR37+0x110], R3 ;  /* 0x00011003ff007988 */ /* 0x0003e20008000825 */
[----:B------:R-:W-:Y:S05]  /*2b70*/  BRA `(.L_x_49) ;  /* 0x0000000000107947 */ /* 0x000fea0003800000 */
.L_x_48:
[----:B------:R-:W-:Y:S02]  /*2b80*/  MOV R0, 0xffffffff ;  /* 0xffffffff00007802 */ /* 0x000fe40000000f00 */
[----:B------:R-:W-:-:S03]  /*2b90*/  MOV R2, 0x2bc0 ;  /* 0x00002bc000027802 */ /* 0x000fc60000000f00 */
[----:B------:R1:W-:Y:S04]  /*2ba0*/  STS [UR37+0x110], R0 ;  /* 0x00011000ff007988 */ /* 0x0003e80008000825 */
[----:B-1-3-5:R-:W-:Y:S05]  /*2bb0*/  CALL.REL.NOINC `($__internal_1_$__cuda_sm10x_tcgen05_guardrail_trap_phase_invalid_during_alloc) ;  /* 0x0000008c00847944 */ /* 0x02afea0003c00000 */
.L_x_49:
[----:B------:R-:W-:Y:S05]  /*2bc0*/  WARPSYNC.ALL ;  /* 0x0000000000007948 */ /* 0x000fea0003800000 */
[----:B------:R-:W2:Y:S01]  /*2bd0*/  S2UR UR5, SR_CgaCtaId ;  /* 0x00000000000579c3 */ /* 0x000ea20000008800 */
[----:B------:R-:W-:Y:S01]  /*2be0*/  UMOV UR4, 0x400 ;  /* 0x0000040000047882 */ /* 0x000fe20000000000 */
[----:B------:R-:W-:-:S06]  /*2bf0*/  NOP ;  /* 0x0000000000007918 */ /* 0x000fcc0000000000 */
[----:B------:R-:W-:Y:S06]  /*2c00*/  BAR.ARV 0x6, 0xa0 ;  /* 0x0182800000007b1d */ /* 0x000fec0000002000 */
[----:B------:R-:W4:Y:S01]  /*2c10*/  LDCU UR7, c[0x0][0x38c] ;  /* 0x00007180ff0777ac */ /* 0x000f220008000800 */
[----:B------:R-:W-:Y:S01]  /*2c20*/  IMAD.MOV.U32 R11, RZ, RZ, 0x1 ;  /* 0x00000001ff0b7424 */ /* 0x000fe200078e00ff */
[----:B------:R-:W-:Y:S01]  /*2c30*/  CS2R R8, SRZ ;  /* 0x0000000000087805 */ /* 0x000fe2000001ff00 */
[----:B------:R-:W-:Y:S01]  /*2c40*/  IMAD.MOV.U32 R10, RZ, RZ, RZ ;  /* 0x000000ffff0a7224 */ /* 0x000fe200078e00ff */
[----:B------:R-:W3:Y:S01]  /*2c50*/  LDCU UR6, c[0x0][0x38c] ;  /* 0x00007180ff0677ac */ /* 0x000ee20008000800 */
[----:B------:R-:W-:Y:S01]  /*2c60*/  UMOV UR15, URZ ;  /* 0x000000ff000f7c82 */ /* 0x000fe20008000000 */
[----:B------:R-:W-:Y:S01]  /*2c70*/  UMOV UR14, URZ ;  /* 0x000000ff000e7c82 */ /* 0x000fe20008000000 */
[----:B--2---:R-:W-:Y:S01]  /*2c80*/  ULEA UR5, UR5, UR4, 0x18 ;  /* 0x0000000405057291 */ /* 0x004fe2000f8ec0ff */
[----:B------:R-:W-:Y:S01]  /*2c90*/  UMOV UR24, 0x0 ;  /* 0x0000000000187882 */ /* 0x000fe20000000000 */
[----:B------:R-:W-:-:S02]  /*2ca0*/  UMOV UR25, 0x8400010 ;  /* 0x0840001000197882 */ /* 0x000fc40000000000 */
[----:B------:R-:W-:Y:S02]  /*2cb0*/  UIADD3 UR10, UPT, UPT, UR5, 0xc400, URZ ;  /* 0x0000c400050a7890 */ /* 0x000fe4000fffe0ff */
[----:B------:R-:W-:Y:S02]  /*2cc0*/  UIADD3 UR11, UPT, UPT, UR5, 0x18400, URZ ;  /* 0x00018400050b7890 */ /* 0x000fe4000fffe0ff */
[----:B----4-:R-:W-:Y:S01]  /*2cd0*/  UIADD3 UR7, UPT, UPT, UR7, 0x7f, URZ ;  /* 0x0000007f07077890 */ /* 0x010fe2000fffe0ff */
[----:B-1----:R-:W1:Y:S01]  /*2ce0*/  LDS R0, [UR5+0x110] ;  /* 0x00011005ff007984 */ /* 0x002e620008000800 */
[----:B------:R-:W-:Y:S02]  /*2cf0*/  USHF.R.U32.HI UR10, URZ, 0x4, UR10 ;  /* 0x00000004ff0a7899 */ /* 0x000fe4000801160a */
[----:B------:R-:W-:Y:S02]  /*2d00*/  USHF.R.S32.HI UR4, URZ, 0x1f, UR7 ;  /* 0x0000001fff047899 */ /* 0x000fe40008011407 */
[----:B------:R-:W-:-:S02]  /*2d10*/  USHF.R.U32.HI UR11, URZ, 0x4, UR11 ;  /* 0x00000004ff0b7899 */ /* 0x000fc4000801160b */
[----:B------:R-:W-:Y:S02]  /*2d20*/  ULEA.HI UR4, UR4, UR7, URZ, 0x7 ;  /* 0x0000000704047291 */ /* 0x000fe4000f8f38ff */
[----:B------:R-:W-:Y:S02]  /*2d30*/  ULOP3.LUT UR10, UR10, 0x3fff, URZ, 0xc0, !UPT ;  /* 0x00003fff0a0a7892 */ /* 0x000fe4000f8ec0ff */
[----:B------:R-:W-:Y:S02]  /*2d40*/  USHF.R.S32.HI UR4, URZ, 0x7, UR4 ;  /* 0x00000007ff047899 */ /* 0x000fe40008011404 */
[----:B------:R-:W-:Y:S02]  /*2d50*/  ULOP3.LUT UR11, UR11, 0x3fff, URZ, 0xc0, !UPT ;  /* 0x00003fff0b0b7892 */ /* 0x000fe4000f8ec0ff */
[----:B------:R-:W-:Y:S01]  /*2d60*/  UISETP.LT.AND UP0, UPT, UR4, 0x1, UPT ;  /* 0x000000010400788c */ /* 0x000fe2000bf01270 */
[----:B------:R-:W-:Y:S01]  /*2d70*/  UMOV UR22, 0x0 ;  /* 0x0000000000167882 */ /* 0x000fe20000000000 */
[----:B------:R-:W-:-:S02]  /*2d80*/  UMOV UR23, 0x8400010 ;  /* 0x0840001000177882 */ /* 0x000fc40000000000 */
[----:B------:R-:W-:Y:S02]  /*2d90*/  USEL UR9, UR4, 0x1, !UP0 ;  /* 0x0000000104097887 */ /* 0x000fe4000c000000 */
[----:B------:R-:W-:Y:S02]  /*2da0*/  ULOP3.LUT UR10, UR10, 0x10000, URZ, 0xfc, !UPT ;  /* 0x000100000a0a7892 */ /* 0x000fe4000f8efcff */
[----:B------:R-:W-:Y:S02]  /*2db0*/  ULOP3.LUT UR11, UR11, 0x10000, URZ, 0xfc, !UPT ;  /* 0x000100000b0b7892 */ /* 0x000fe4000f8efcff */
[----:B------:R-:W-:Y:S02]  /*2dc0*/  UIADD3 UR9, UPT, UPT, -UR9, URZ, URZ ;  /* 0x000000ff09097290 */ /* 0x000fe4000fffe1ff */
[----:B---3--:R-:W-:Y:S01]  /*2dd0*/  UISETP.GE.AND UP3, UPT, UR6, 0x1, UPT ;  /* 0x000000010600788c */ /* 0x008fe2000bf66270 */
[----:B------:R-:W-:Y:S01]  /*2de0*/  UMOV UR20, 0x0 ;  /* 0x0000000000147882 */ /* 0x000fe20000000000 */
[----:B------:R-:W-:Y:S01]  /*2df0*/  UMOV UR21, 0x8400010 ;  /* 0x0840001000157882 */ /* 0x000fe20000000000 */
[----:B------:R-:W-:Y:S01]  /*2e00*/  UMOV UR18, 0x0 ;  /* 0x0000000000127882 */ /* 0x000fe20000000000 */
[----:B------:R-:W-:Y:S01]  /*2e10*/  UMOV UR19, 0x8400010 ;  /* 0x0840001000137882 */ /* 0x000fe20000000000 */
[----:B-1----:R-:W-:-:S15]  /*2e20*/  R2UR UR16, R0 ;  /* 0x00000000001072ca */ /* 0x002fde00000e0000 */
.L_x_58:
[----:B------:R-:W-:Y:S02]  /*2e30*/  LEA R0, R10, UR5, 0x3 ;  /* 0x000000050a007c11 */ /* 0x000fe4000f8e18ff */
[----:B------:R-:W-:Y:S02]  /*2e40*/  SHF.L.U32 R5, R9, 0x1f, RZ ;  /* 0x0000001f09057819 */ /* 0x000fe400000006ff */
[----:B------:R-:W-:Y:S01]  /*2e50*/  PLOP3.LUT P0, PT, PT, PT, UP3, 0x80, 0x8 ;  /* 0x000000000008781c */ /* 0x000fe20003f0f038 */
[----:B------:R-:W-:Y:S01]  /*2e60*/  VIADD R3, R0, 0x90 ;  /* 0x0000009000037836 */ /* 0x000fe20000000000 */
[----:B-1----:R-:W1:Y:S02]  /*2e70*/  SYNCS.PHASECHK.TRANS64.TRYWAIT P1, [R0+URZ+0x80], R5 ;  /* 0x00008005000075a7 */ /* 0x002e6400080211ff */
[----:B-1-3--:R-:W-:Y:S09]  /*2e80*/  @!P1 BRA `(.L_x_52) ;  /* 0x0000008400049947 */ /* 0x00aff20003800000 */
.L_x_138:
[----:B------:R-:W-:Y:S01]  /*2e90*/  LEA R4, R10, UR5, 0x4 ;  /* 0x000000050a047c11 */ /* 0x000fe2000f8e20ff */
[----:B------:R-:W-:Y:S01]  /*2ea0*/  @UP3 ULEA UR6, UR14, UR5, 0x3 ;  /* 0x000000050e063291 */ /* 0x000fe2000f8e18ff */
[----:B------:R-:W-:Y:S01]  /*2eb0*/  PLOP3.LUT P2, PT, PT, PT, PT, 0x80, 0x8 ;  /* 0x000000000008781c */ /* 0x000fe20003f4f070 */
[----:B------:R-:W-:Y:S01]  /*2ec0*/  ULEA UR7, UR15, UR5, 0x3 ;  /* 0x000000050f077291 */ /* 0x000fe2000f8e18ff */
[----:B------:R-:W-:Y:S01]  /*2ed0*/  PRMT R3, RZ, 0x654, R3 ;  /* 0x00000654ff037816 */ /* 0x000fe20000000003 */
[----:B------:R-:W-:Y:S01]  /*2ee0*/  ULEA UR8, UR15, UR16, 0x8 ;  /* 0x000000100f087291 */ /* 0x000fe2000f8e40ff */
[----:B-1----:R-:W1:Y:S01]  /*2ef0*/  LDS.128 R4, [R4+0xf0] ;  /* 0x0000f00004047984 */ /* 0x002e620000000c00 */
[----:B------:R-:W-:Y:S02]  /*2f00*/  @P0 SHF.L.U32 R2, R8, 0x1f, RZ ;  /* 0x0000001f08020819 */ /* 0x000fe400000006ff */
[----:B------:R-:W-:Y:S01]  /*2f10*/  SHF.L.U32 R0, R11, 0x1f, RZ ;  /* 0x0000001f0b007819 */ /* 0x000fe200000006ff */
[----:B------:R-:W-:Y:S01]  /*2f20*/  @!PT LDS RZ, [RZ] ;  /* 0x00000000fffff984 */ /* 0x000fe20000000800 */
[----:B------:R-:W-:Y:S01]  /*2f30*/  @!PT LDS RZ, [RZ] ;  /* 0x00000000fffff984 */ /* 0x000fe20000000800 */
[----:B------:R-:W-:Y:S01]  /*2f40*/  @!PT LDS RZ, [RZ] ;  /* 0x00000000fffff984 */ /* 0x000fe20000000800 */
[----:B------:R-:W-:Y:S01]  /*2f50*/  @!PT LDS RZ, [RZ] ;  /* 0x00000000fffff984 */ /* 0x000fe20000000800 */
[----:B------:R2:W-:Y:S06]  /*2f60*/  MEMBAR.ALL.CTA ;  /* 0x0000000000007992 */ /* 0x0005ec0000008000 */
[----:B--2---:R-:W2:Y:S02]  /*2f70*/  FENCE.VIEW.ASYNC.S ;  /* 0x00000000000073c6 */ /* 0x004ea40000000000 */
[----:B--2---:R2:W-:Y:S01]  /*2f80*/  SYNCS.ARRIVE.TRANS64.RED.A1T0 RZ, [R3+URZ], RZ ;  /* 0x000000ff03ff79a7 */ /* 0x0045e200081004ff */
[----:B------:R2:W3:Y:S01]  /*2f90*/  @P0 SYNCS.PHASECHK.TRANS64.TRYWAIT P2, [UR6], R2 ;  /* 0x00000002ff0005a7 */ /* 0x0004e20008041106 */
[----:B-1----:R-:W-:Y:S01]  /*2fa0*/  LOP3.LUT P1, RZ, R6, 0x1, RZ, 0xc0, !PT ;  /* 0x0000000106ff7812 */ /* 0x002fe2000782c0ff */
[----:B------:R-:W1:Y:S02]  /*2fb0*/  SYNCS.PHASECHK.TRANS64.TRYWAIT P0, [UR7+0xb0], R0 ;  /* 0x0000b000ff0075a7 */ /* 0x000e640008001107 */
[----:B-123--:R-:W-:Y:S10]  /*2fc0*/  @!P0 BRA `(.L_x_53) ;  /* 0x0000008000c88947 */ /* 0x00eff40003800000 */
.L_x_140:
[----:B------:R-:W-:Y:S01]  /*2fd0*/  IADD3 R10, PT, PT, R10, 0x1, RZ ;  /* 0x000000010a0a7810 */ /* 0x000fe20007ffe0ff */
[----:B------:R-:W-:Y:S06]  /*2fe0*/  BRA.U !UP3, `(.L_x_54) ;  /* 0x000000010bc07547 */ /* 0x000fec000b800000 */
[----:B------:R-:W-:Y:S01]  /*2ff0*/  UPLOP3.LUT UP4, UPT, UPT, UPT, UPT, 0x40, 0x4 ;  /* 0x000000000004789c */ /* 0x000fe20003f8e870 */
[----:B------:R-:W-:Y:S01]  /*3000*/  UMOV UR13, UR9 ;  /* 0x00000009000d7c82 */ /* 0x000fe20008000000 */
[----:B------:R-:W-:Y:S01]  /*3010*/  UMOV UR12, UR4 ;  /* 0x00000004000c7c82 */ /* 0x000fe20008000000 */
[----:B------:R-:W-:-:S08]  /*3020*/  UMOV UR17, UR14 ;  /* 0x0000000e00117c82 */ /* 0x000fd00008000000 */
.L_x_57:
[----:B------:R-:W-:Y:S02]  /*3030*/  UIADD3 UR13, UPT, UPT, UR13, 0x1, URZ ;  /* 0x000000010d0d7890 */ /* 0x000fe4000fffe0ff */
[----:B--2---:R-:W-:Y:S02]  /*3040*/  ULEA UR6, UR17, UR5, 0x3 ;  /* 0x0000000511067291 */ /* 0x004fe4000f8e18ff */
[----:B------:R-:W-:Y:S01]  /*3050*/  UISETP.NE.AND UP0, UPT, UR13, URZ, UPT ;  /* 0x000000ff0d00728c */ /* 0x000fe2000bf05270 */
[----:B---3--:R-:W-:Y:S10]  /*3060*/  @P2 BRA `(.L_x_55) ;  /* 0x00000000000c2947 */ /* 0x008ff40003800000 */
[----:B-1----:R-:W-:Y:S04]  /*3070*/  SHF.L.U32 R3, R8, 0x1f, RZ ;  /* 0x0000001f08037819 */ /* 0x002fe800000006ff */
[----:B------:R-:W1:Y:S02]  /*3080*/  SYNCS.PHASECHK.TRANS64.TRYWAIT P0, [UR6], R3 ;  /* 0x00000003ff0075a7 */ /* 0x000e640008001106 */
[----:B-1----:R-:W-:Y:S05]  /*3090*/  @!P0 BRA `(.L_x_56) ;  /* 0x0000008000ac8947 */ /* 0x002fea0003800000 */
.L_x_55:
[----:B------:R-:W-:Y:S01]  /*30a0*/  UISETP.NE.AND UP1, UPT, UR12, 0x1, UPT ;  /* 0x000000010c00788c */ /* 0x000fe2000bf25270 */
[----:B------:R-:W-:Y:S01]  /*30b0*/  PLOP3.LUT P2, PT, PT, PT, PT, 0x80, 0x8 ;  /* 0x000000000008781c */ /* 0x000fe20003f4f070 */
[----:B------:R-:W-:Y:S02]  /*30c0*/  UIADD3 UR14, UPT, UPT, UR17, 0x1, URZ ;  /* 0x00000001110e7890 */ /* 0x000fe4000fffe0ff */
[----:B------:R-:W-:Y:S02]  /*30d0*/  ULEA UR28, UR17, UR11, 0xb ;  /* 0x0000000b111c7291 */ /* 0x000fe4000f8e58ff */
[----:B------:R-:W-:Y:S01]  /*30e0*/  UISETP.NE.AND UP2, UPT, UR14, 0x3, UPT ;  /* 0x000000030e00788c */ /* 0x000fe2000bf45270 */
[----:B------:R-:W-:Y:S01]  /*30f0*/  PLOP3.LUT P0, PT, PT, PT, UP1, 0x80, 0x8 ;  /* 0x000000000008781c */ /* 0x000fe20003f0f018 */
[----:B------:R-:W-:Y:S02]  /*3100*/  UIADD3 UR40, UPT, UPT, UR28, 0x2, URZ ;  /* 0x000000021c287890 */ /* 0x000fe4000fffe0ff */
[----:B------:R-:W-:Y:S02]  /*3110*/  USEL UR27, URZ, 0x1, UP2 ;  /* 0x00000001ff1b7887 */ /* 0x000fe40009000000 */
[----:B------:R-:W-:Y:S02]  /*3120*/  USEL UR14, UR14, URZ, UP2 ;  /* 0x000000ff0e0e7287 */ /* 0x000fe40009000000 */
[----:B------:R-:W-:Y:S02]  /*3130*/  UIADD3 UR36, UPT, UPT, UR28, 0x4, URZ ;  /* 0x000000041c247890 */ /* 0x000fe4000fffe0ff */
[----:B------:R-:W-:Y:S01]  /*3140*/  @UP1 ULEA UR26, UR14, UR5, 0x3 ;  /* 0x000000050e1a1291 */ /* 0x000fe2000f8e18ff */
[----:B------:R-:W-:Y:S01]  /*3150*/  LOP3.LUT R8, R8, UR27, RZ, 0x3c, !PT ;  /* 0x0000001b08087c12 */ /* 0x000fe2000f8e3cff */
[----:B------:R-:W-:Y:S02]  /*3160*/  UIADD3 UR32, UPT, UPT, UR28, 0x6, URZ ;  /* 0x000000061c207890 */ /* 0x000fe4000fffe0ff */
[----:B------:R-:W-:Y:S01]  /*3170*/  UIADD3 UR6, UPT, UPT, UR6, 0x18, URZ ;  /* 0x0000001806067890 */ /* 0x000fe2000fffe0ff */
[----:B-1----:R-:W-:Y:S01]  /*3180*/  @P0 SHF.L.U32 R0, R8, 0x1f, RZ ;  /* 0x0000001f08000819 */ /* 0x002fe200000006ff */
[----:B------:R-:W-:Y:S01]  /*3190*/  UIADD3 UR12, UPT, UPT, UR12, -0x1, URZ ;  /* 0xffffffff0c0c7890 */ /* 0x000fe2000fffe0ff */
[----:B------:R-:W-:Y:S02]  /*31a0*/  UMOV UR29, 0x40004040 ;  /* 0x40004040001d7882 */ /* 0x000fe40000000000 */
[----:B------:R2:W3:Y:S01]  /*31b0*/  @P0 SYNCS.PHASECHK.TRANS64.TRYWAIT P2, [UR26], R0 ;  /* 0x00000000ff0005a7 */ /* 0x0004e2000804111a */
[----:B------:R-:W-:Y:S01]  /*31c0*/  ULEA UR26, UR17, UR10, 0xa ;  /* 0x0000000a111a7291 */ /* 0x000fe2000f8e50ff */
[----:B------:R-:W-:Y:S01]  /*31d0*/  UMOV UR27, 0x40004040 ;  /* 0x40004040001b7882 */ /* 0x000fe20000000000 */
[----:B------:R-:W-:Y:S02]  /*31e0*/  UMOV UR41, 0x40004040 ;  /* 0x4000404000297882 */ /* 0x000fe40000000000 */
[----:B------:R-:W-:Y:S02]  /*31f0*/  UIADD3 UR38, UPT, UPT, UR26, 0x2, URZ ;  /* 0x000000021a267890 */ /* 0x000fe4000fffe0ff */
[----:B------:R-:W-:Y:S02]  /*3200*/  UIADD3 UR34, UPT, UPT, UR26, 0x4, URZ ;  /* 0x000000041a227890 */ /* 0x000fe4000fffe0ff */
[----:B------:R-:W-:Y:S01]  /*3210*/  UIADD3 UR30, UPT, UPT, UR26, 0x6, URZ ;  /* 0x000000061a1e7890 */ /* 0x000fe2000fffe0ff */
[----:B------:R2:W-:Y:S01]  /*3220*/  UTCQMMA gdesc[UR26], gdesc[UR28], tmem[UR8], tmem[UR24], idesc[UR25], UP4 ;  /* 0x00ff181c1a0075ea */ /* 0x0005e2000a000308 */
[----:B------:R-:W-:Y:S01]  /*3230*/  UPLOP3.LUT UP4, UPT, UPT, UPT, UPT, 0x80, 0x8 ;  /* 0x000000000008789c */ /* 0x000fe20003f8f070 */
[----:B------:R-:W-:Y:S01]  /*3240*/  UMOV UR39, 0x40004040 ;  /* 0x4000404000277882 */ /* 0x000fe20000000000 */
[----:B------:R-:W-:Y:S01]  /*3250*/  UMOV UR37, 0x40004040 ;  /* 0x4000404000257882 */ /* 0x000fe20000000000 */
[----:B------:R2:W-:Y:S01]  /*3260*/  UTCQMMA gdesc[UR38], gdesc[UR40], tmem[UR8], tmem[UR22], idesc[UR23], UPT ;  /* 0x00ff1628260075ea */ /* 0x0005e2000b800308 */
[----:B------:R-:W-:Y:S01]  /*3270*/  UMOV UR35, 0x40004040 ;  /* 0x4000404000237882 */ /* 0x000fe20000000000 */
[----:B------:R-:W-:Y:S01]  /*3280*/  UMOV UR33, 0x40004040 ;  /* 0x4000404000217882 */ /* 0x000fe20000000000 */
[----:B------:R-:W-:Y:S01]  /*3290*/  UMOV UR31, 0x40004040 ;  /* 0x40004040001f7882 */ /* 0x000fe20000000000 */
[----:B------:R2:W-:Y:S01]  /*32a0*/  UTCQMMA gdesc[UR34], gdesc[UR36], tmem[UR8], tmem[UR20], idesc[UR21], UPT ;  /* 0x00ff1424220075ea */ /* 0x0005e2000b800308 */
[----:B------:R2:W-:Y:S01]  /*32b0*/  UTCQMMA gdesc[UR30], gdesc[UR32], tmem[UR8], tmem[UR18], idesc[UR19], UPT ;  /* 0x00ff12201e0075ea */ /* 0x0005e2000b800308 */
[----:B------:R2:W-:Y:S01]  /*32c0*/  UTCBAR [UR6], URZ ;  /* 0x000000ff060073e9 */ /* 0x0005e200080000ff */
[----:B------:R-:W-:Y:S01]  /*32d0*/  UMOV UR17, UR14 ;  /* 0x0000000e00117c82 */ /* 0x000fe20008000000 */
[----:B------:R-:W-:Y:S05]  /*32e0*/  BRA.U UP0, `(.L_x_57) ;  /* 0xfffffffd00507547 */ /* 0x000fea000b83ffff */
.L_x_54:
[----:B------:R-:W-:Y:S01]  /*32f0*/  UIADD3 UR15, UPT, UPT, UR15, 0x1, URZ ;  /* 0x000000010f0f7890 */ /* 0x000fe2000fffe0ff */
[C---:B------:R-:W-:Y:S01]  /*3300*/  ISETP.NE.AND P0, PT, R10.reuse, 0x2, PT ;  /* 0x000000020a00780c */ /* 0x040fe20003f05270 */
[----:B------:R-:W-:Y:S02]  /*3310*/  UIADD3 UR7, UPT, UPT, UR7, 0xa0, URZ ;  /* 0x000000a007077890 */ /* 0x000fe4000fffe0ff */
[----:B------:R-:W-:Y:S01]  /*3320*/  UISETP.NE.AND UP0, UPT, UR15, 0x2, UPT ;  /* 0x000000020f00788c */ /* 0x000fe2000bf05270 */
[----:B-12---:R-:W-:Y:S02]  /*3330*/  SEL R0, RZ, 0x1, P0 ;  /* 0x00000001ff007807 */ /* 0x006fe40000000000 */
[----:B------:R-:W-:Y:S01]  /*3340*/  SEL R10, R10, RZ, P0 ;  /* 0x000000ff0a0a7207 */ /* 0x000fe20000000000 */
[----:B------:R-:W-:Y:S01]  /*3350*/  USEL UR6, URZ, 0x1, UP0 ;  /* 0x00000001ff067887 */ /* 0x000fe20008000000 */
[----:B------:R-:W-:Y:S01]  /*3360*/  LOP3.LUT R9, R9, R0, RZ, 0x3c, !PT ;  /* 0x0000000009097212 */ /* 0x000fe200078e3cff */
[----:B------:R-:W-:Y:S01]  /*3370*/  USEL UR15, UR15, URZ, UP0 ;  /* 0x000000ff0f0f7287 */ /* 0x000fe20008000000 */
[----:B------:R1:W-:Y:S03]  /*3380*/  UTCBAR [UR7], URZ ;  /* 0x000000ff070073e9 */ /* 0x0003e600080000ff */
[----:B------:R-:W-:Y:S01]  /*3390*/  LOP3.LUT R11, R11, UR6, RZ, 0x3c, !PT ;  /* 0x000000060b0b7c12 */ /* 0x000fe2000f8e3cff */
[----:B------:R-:W-:Y:S07]  /*33a0*/  @P1 BRA `(.L_x_58) ;  /* 0xfffffff800a01947 */ /* 0x000fee000383ffff */
[----:B------:R-:W2:Y:S01]  /*33b0*/  S2UR UR4, SR_CgaCtaId ;  /* 0x00000000000479c3 */ /* 0x000ea20000008800 */
[----:B------:R-:W-:Y:S01]  /*33c0*/  ELECT P0, URZ, PT ;  /* 0x0000000000ff782f */ /* 0x000fe20003800000 */
[----:B------:R-:W-:Y:S01]  /*33d0*/  IMAD.MOV.U32 R0, RZ, RZ, 0x1 ;  /* 0x00000001ff007424 */ /* 0x000fe200078e00ff */
[----:B------:R-:W-:Y:S01]  /*33e0*/  UIADD3 UR5, UPT, UPT, UR5, 0xb0, URZ ;  /* 0x000000b005057890 */ /* 0x000fe2000fffe0ff */
[----:B------:R-:W-:Y:S01]  /*33f0*/  SHF.L.U32 R3, R11, 0x1f, RZ ;  /* 0x0000001f0b037819 */ /* 0x000fe200000006ff */
[----:B------:R-:W-:-:S03]  /*3400*/  UMOV UR6, 0x40 ;  /* 0x0000004000067882 */ /* 0x000fc60000000000 */
[----:B------:R-:W-:Y:S01]  /*3410*/  UVIRTCOUNT.DEALLOC.SMPOOL 0x80 ;  /* 0x000000800000784c */ /* 0x000fe20000000000 */
[----:B--2---:R-:W-:Y:S02]  /*3420*/  ULEA UR4, UR4, UR6, 0x18 ;  /* 0x0000000604047291 */ /* 0x004fe4000f8ec0ff */
[----:B------:R-:W-:-:S07]  /*3430*/  ULEA UR6, UR15, UR5, 0x3 ;  /* 0x000000050f067291 */ /* 0x000fce000f8e18ff */
[----:B------:R2:W-:Y:S02]  /*3440*/  @P0 STS.U8 [UR4+0x1c], R0 ;  /* 0x00001c00ff000988 */ /* 0x0005e40008000004 */
[----:B------:R-:W4:Y:S02]  /*3450*/  SYNCS.PHASECHK.TRANS64.TRYWAIT P0, [UR6], R3 ;  /* 0x00000003ff0075a7 */ /* 0x000f240008001106 */
[----:B--2-4-:R-:W-:Y:S05]  /*3460*/  @!P0 BRA `(.L_x_59) ;  /* 0x0000007c00d08947 */ /* 0x014fea0003800000 */
.L_x_143:
[----:B-1----:R-:W-:-:S04]  /*3470*/  UIADD3 UR7, UPT, UPT, UR15, 0x1, URZ ;  /* 0x000000010f077890 */ /* 0x002fc8000fffe0ff */
[----:B------:R-:W-:-:S04]  /*3480*/  UISETP.NE.AND UP0, UPT, UR7, 0x2, UPT ;  /* 0x000000020700788c */ /* 0x000fc8000bf05270 */
[----:B------:R-:W-:Y:S02]  /*3490*/  USEL UR6, URZ, 0x1, UP0 ;  /* 0x00000001ff067887 */ /* 0x000fe40008000000 */
[----:B------:R-:W-:-:S04]  /*34a0*/  USEL UR7, UR7, URZ, UP0 ;  /* 0x000000ff07077287 */ /* 0x000fc80008000000 */
[----:B------:R-:W-:Y:S01]  /*34b0*/  ULEA UR7, UR7, UR5, 0x3 ;  /* 0x0000000507077291 */ /* 0x000fe2000f8e18ff */
[----:B--2---:R-:W-:-:S04]  /*34c0*/  LOP3.LUT R3, R11, UR6, RZ, 0x3c, !PT ;  /* 0x000000060b037c12 */ /* 0x004fc8000f8e3cff */
[----:B------:R-:W-:-:S04]  /*34d0*/  SHF.L.U32 R3, R3, 0x1f, RZ ;  /* 0x0000001f03037819 */ /* 0x000fc800000006ff */
[----:B------:R-:W1:Y:S02]  /*34e0*/  SYNCS.PHASECHK.TRANS64.TRYWAIT P0, [UR7], R3 ;  /* 0x00000003ff0075a7 */ /* 0x000e640008001107 */
[----:B-1----:R-:W-:Y:S05]  /*34f0*/  @!P0 BRA `(.L_x_60) ;  /* 0x0000007c00c48947 */ /* 0x002fea0003800000 */
.L_x_145:
[----:B------:R-:W-:Y:S01]  /*3500*/  NOP ;  /* 0x0000000000007918 */ /* 0x000fe20000000000 */
[----:B-1----:R-:W1:Y:S01]  /*3510*/  LDS R0, [UR4+0x14] ;  /* 0x00001404ff007984 */ /* 0x002e620008000800 */
[----:B------:R-:W-:Y:S01]  /*3520*/  ULOP3.LUT UR6, UR16, 0xffff, URZ, 0xc0, !UPT ;  /* 0x0000ffff10067892 */ /* 0x000fe2000f8ec0ff */
[----:B------:R-:W-:Y:S01]  /*3530*/  UMOV UR8, 0xffff ;  /* 0x0000ffff00087882 */ /* 0x000fe20000000000 */
[----:B------:R-:W-:Y:S02]  /*3540*/  UMOV UR5, 0x1 ;  /* 0x0000000100057882 */ /* 0x000fe40000000000 */
[----:B------:R-:W-:-:S04]  /*3550*/  USHF.R.U32.HI UR6, URZ, 0x5, UR6 ;  /* 0x00000005ff067899 */ /* 0x000fc80008011606 */
[----:B------:R-:W-:Y:S02]  /*3560*/  USHF.L.U32 UR8, UR8, UR6, URZ ;  /* 0x0000000608087299 */ /* 0x000fe400080006ff */
[----:B------:R-:W-:-:S04]  /*3570*/  USHF.L.U32 UR5, UR5, UR6, URZ ;  /* 0x0000000605057299 */ /* 0x000fc800080006ff */
[----:B-1----:R-:W-:-:S04]  /*3580*/  LOP3.LUT R0, R0, UR8, RZ, 0xc0, !PT ;  /* 0x0000000800007c12 */ /* 0x002fc8000f8ec0ff */
[----:B------:R-:W-:-:S13]  /*3590*/  ISETP.NE.AND P0, PT, R0, UR8, PT ;  /* 0x0000000800007c0c */ /* 0x000fda000bf05270 */
[----:B------:R-:W-:Y:S05]  /*35a0*/  @P0 BRA `(.L_x_61) ;  /* 0x0000000000580947 */ /* 0x000fea0003800000 */
[----:B------:R-:W1:Y:S02]  /*35b0*/  LDS R0, [UR4+0x18] ;  /* 0x00001804ff007984 */ /* 0x000e640008000800 */
[----:B-1----:R-:W-:-:S04]  /*35c0*/  LOP3.LUT R0, R0, UR5, RZ, 0xc0, !PT ;  /* 0x0000000500007c12 */ /* 0x002fc8000f8ec0ff */
[----:B------:R-:W-:-:S13]  /*35d0*/  ISETP.NE.AND P0, PT, R0, UR5, PT ;  /* 0x0000000500007c0c */ /* 0x000fda000bf05270 */
[----:B------:R-:W-:Y:S05]  /*35e0*/  @P0 BRA `(.L_x_62) ;  /* 0x00000000003c0947 */ /* 0x000fea0003800000 */
[----:B------:R-:W1:Y:S01]  /*35f0*/  S2R R2, SR_LANEID ;  /* 0x0000000000027919 */ /* 0x000e620000000000 */
[----:B------:R-:W-:Y:S01]  /*3600*/  ULOP3.LUT UR8, URZ, UR8, URZ, 0x33, !UPT ;  /* 0x00000008ff087292 */ /* 0x000fe2000f8e33ff */
[----:B------:R-:W-:Y:S01]  /*3610*/  LOP3.LUT R4, RZ, UR5, RZ, 0x33, !PT ;  /* 0x00000005ff047c12 */ /* 0x000fe2000f8e33ff */
[----:B------:R-:W-:Y:S02]  /*3620*/  VOTEU.ANY UR7, UPT, PT ;  /* 0x0000000000077886 */ /* 0x000fe400038e0100 */
[----:B------:R-:W-:Y:S01]  /*3630*/  UFLO.U32 UR7, UR7 ;  /* 0x00000007000772bd */ /* 0x000fe200080e0000 */
[----:B------:R-:W2:Y:S01]  /*3640*/  REDUX UR5, R4 ;  /* 0x00000000040573c4 */ /* 0x000ea20000000000 */
[----:B------:R-:W-:-:S06]  /*3650*/  IMAD.U32 R0, RZ, RZ, UR8 ;  /* 0x00000008ff007e24 */ /* 0x000fcc000f8e00ff */
[----:B------:R4:W-:Y:S01]  /*3660*/  UTCATOMSWS.AND URZ, UR8 ;  /* 0x0000000800ff79e3 */ /* 0x0009e20008000000 */
[----:B------:R-:W3:Y:S01]  /*3670*/  REDUX UR6, R0 ;  /* 0x00000000000673c4 */ /* 0x000ee20000000000 */
[----:B-1----:R-:W-:Y:S01]  /*3680*/  ISETP.EQ.U32.AND P0, PT, R2, UR7, PT ;  /* 0x0000000702007c0c */ /* 0x002fe2000bf02070 */
[----:B--2---:R-:W-:Y:S01]  /*3690*/  IMAD.U32 R2, RZ, RZ, UR5 ;  /* 0x00000005ff027e24 */ /* 0x004fe2000f8e00ff */
[----:B---3--:R-:W-:-:S11]  /*36a0*/  MOV R3, UR6 ;  /* 0x0000000600037c02 */ /* 0x008fd60008000f00 */
[----:B------:R4:W-:Y:S04]  /*36b0*/  @P0 ATOMS.AND RZ, [UR4+0x14], R3 ;  /* 0x00001403ffff098c */ /* 0x0009e8000a800004 */
[----:B------:R4:W-:Y:S01]  /*36c0*/  @P0 ATOMS.AND RZ, [UR4+0x18], R2 ;  /* 0x00001802ffff098c */ /* 0x0009e2000a800004 */
[----:B------:R-:W-:Y:S05]  /*36d0*/  BRA `(.L_x_63) ;  /* 0x0000000000147947 */ /* 0x000fea0003800000 */
.L_x_62:
[----:B------:R-:W-:Y:S02]  /*36e0*/  MOV R2, 0x3700 ;  /* 0x0000370000027802 */ /* 0x000fe40000000f00 */
[----:B---3-5:R-:W-:Y:S05]  /*36f0*/  CALL.REL.NOINC `($__internal_0_$__cuda_sm10x_tcgen05_guardrail_trap_col_being_dealloced_not_returned_by_alloc) ;  /* 0x0000008000a87944 */ /* 0x028fea0003c00000 */
[----:B------:R-:W-:Y:S05]  /*3700*/  BRA `(.L_x_63) ;  /* 0x0000000000087947 */ /* 0x000fea0003800000 */
.L_x_61:
[----:B------:R-:W-:Y:S02]  /*3710*/  MOV R2, 0x3730 ;  /* 0x0000373000027802 */ /* 0x000fe40000000f00 */
[----:B---3-5:R-:W-:Y:S05]  /*3720*/  CALL.REL.NOINC `($__internal_2_$__cuda_sm10x_tcgen05_guardrail_trap_unallocated_columns_being_dealloced) ;  /* 0x0000008000b47944 */ /* 0x028fea0003c00000 */
.L_x_63:
[----:B------:R-:W-:Y:S01]  /*3730*/  NOP ;  /* 0x0000000000007918 */ /* 0x000fe20000000000 */
[----:B----4-:R-:W-:Y:S05]  /*3740*/  EXIT ;  /* 0x000000000000794d */ /* 0x010fea0003800000 */
.L_x_47:
[----:B------:R-:W-:-:S09]  /*3750*/  UISETP.NE.OR UP2, UPT, UR8, 0x3, !UP2 ;  /* 0x000000030800788c */ /* 0x000fd2000d745670 */
[----:B------:R-:W-:Y:S05]  /*3760*/  BRA.U UP2, `(.L_x_64) ;  /* 0x0000001102147547 */ /* 0x000fea000b800000 */
[----:B------:R-:W1:Y:S01]  /*3770*/  LDC R0, c[0x0][0xb30] ;  /* 0x0002cc00ff007b82 */ /* 0x000e620000000800 */
[----:B------:R-:W2:Y:S01]  /*3780*/  LDCU.64 UR8, c[0x0][0x888] ;  /* 0x00011100ff0877ac */ /* 0x000ea20008000a00 */
[----:B------:R-:W-:Y:S02]  /*3790*/  HFMA2 R29, -RZ, RZ, 0, 0 ;  /* 0x00000000ff1d7431 */ /* 0x000fe400000001ff */
[----:B------:R-:W-:Y:S01]  /*37a0*/  IMAD.MOV.U32 R31, RZ, RZ, 0x1 ;  /* 0x00000001ff1f7424 */ /* 0x000fe200078e00ff */
[----:B------:R-:W-:Y:S01]  /*37b0*/  MOV R23, 0x2000 ;  /* 0x0000200000177802 */ /* 0x000fe20000000f00 */
[----:B------:R-:W4:Y:S01]  /*37c0*/  LDCU.64 UR4, c[0x0][0x890] ;  /* 0x00011200ff0477ac */ /* 0x000f220008000a00 */
[----:B------:R-:W-:Y:S01]  /*37d0*/  IMAD.MOV.U32 R30, RZ, RZ, RZ ;  /* 0x000000ffff1e7224 */ /* 0x000fe200078e00ff */
[----:B------:R-:W3:Y:S01]  /*37e0*/  LDC R19, c[0x0][0x370] ;  /* 0x0000dc00ff137b82 */ /* 0x000ee20000000800 */
[----:B------:R-:W-:Y:S01]  /*37f0*/  UMOV UR7, 0x400 ;  /* 0x0000040000077882 */ /* 0x000fe20000000000 */
[----:B------:R-:W-:-:S02]  /*3800*/  UPLOP3.LUT UP1, UPT, UPT, UPT, UPT, 0x40, 0x4 ;  /* 0x000000000004789c */ /* 0x000fc40003f2e870 */
[----:B------:R-:W-:-:S04]  /*3810*/  ULEA UR7, UR37, UR7, 0x18 ;  /* 0x0000000725077291 */ /* 0x000fc8000f8ec0ff */
[----:B------:R-:W3:Y:S01]  /*3820*/  LDC R2, c[0x0][0xb0c] ;  /* 0x0002c300ff027b82 */ /* 0x000ee20000000800 */
[----:B------:R-:W-:Y:S02]  /*3830*/  UIADD3 UR13, UPT, UPT, UR7, 0x48, URZ ;  /* 0x00000048070d7890 */ /* 0x000fe4000fffe0ff */
[----:B--2---:R-:W-:Y:S02]  /*3840*/  UISETP.NE.U32.AND UP2, UPT, UR8, URZ, UPT ;  /* 0x000000ff0800728c */ /* 0x004fe4000bf45070 */
[----:B------:R-:W-:Y:S02]  /*3850*/  UIADD3 UR33, UPT, UPT, UR7, 0x30, URZ ;  /* 0x0000003007217890 */ /* 0x000fe4000fffe0ff */
[----:B----4-:R-:W-:Y:S01]  /*3860*/  UISETP.NE.U32.AND UP3, UPT, UR4, URZ, UPT ;  /* 0x000000ff0400728c */ /* 0x010fe2000bf65070 */
[----:B------:R-:W2:Y:S01]  /*3870*/  LDC R18, c[0x0][0xb20] ;  /* 0x0002c800ff127b82 */ /* 0x000ea20000000800 */
[----:B-1----:R-:W-:Y:S01]  /*3880*/  ISETP.NE.AND P1, PT, R0, 0x1, PT ;  /* 0x000000010000780c */ /* 0x002fe20003f25270 */
[----:B------:R-:W-:-:S02]  /*3890*/  UISETP.NE.AND.EX UP2, UPT, UR9, URZ, UPT, UP2 ;  /* 0x000000ff0900728c */ /* 0x000fc4000bf45320 */
[----:B------:R-:W-:Y:S02]  /*38a0*/  UIADD3 UR25, UPT, UPT, UR7, 0x38, URZ ;  /* 0x0000003807197890 */ /* 0x000fe4000fffe0ff */
[----:B------:R-:W-:Y:S02]  /*38b0*/  UIADD3 UR17, UPT, UPT, UR7, 0x40, URZ ;  /* 0x0000004007117890 */ /* 0x000fe4000fffe0ff */
[----:B------:R-:W1:Y:S01]  /*38c0*/  LDC.64 R32, c[0x0][0x348] ;  /* 0x0000d200ff207b82 */ /* 0x000e620000000a00 */
[----:B------:R-:W-:Y:S02]  /*38d0*/  UPRMT UR13, UR37, 0x654, UR13 ;  /* 0x00000654250d7896 */ /* 0x000fe4000800000d */
[----:B------:R-:W-:-:S05]  /*38e0*/  UISETP.NE.AND.EX UP3, UPT, UR5, URZ, UPT, UP3 ;  /* 0x000000ff0500728c */ /* 0x000fca000bf65330 */
[----:B------:R-:W4:Y:S08]  /*38f0*/  LDC.64 R16, c[0x0][0xb10] ;  /* 0x0002c400ff107b82 */ /* 0x000f300000000a00 */
[----:B------:R-:W1:Y:S08]  /*3900*/  LDC.64 R6, c[0x0][0xb18] ;  /* 0x0002c600ff067b82 */ /* 0x000e700000000a00 */
[----:B------:R-:W1:Y:S08]  /*3910*/  LDC.64 R4, c[0x0][0xb28] ;  /* 0x0002ca00ff047b82 */ /* 0x000e700000000a00 */
[----:B--23--:R-:W1:Y:S02]  /*3920*/  LDC R22, c[0x0][0x374] ;  /* 0x0000dd00ff167b82 */ /* 0x00ce640000000800 */
.L_x_75:
[C---:B------:R-:W-:Y:S02]  /*3930*/  LEA R0, R30.reuse, UR7, 0x3 ;  /* 0x000000071e007c11 */ /* 0x040fe4000f8e18ff */
[----:B------:R-:W-:Y:S02]  /*3940*/  SHF.L.U32 R3, R29, 0x1f, RZ ;  /* 0x0000001f1d037819 */ /* 0x000fe400000006ff */
[----:B------:R-:W-:Y:S02]  /*3950*/  LEA R24, R30, UR7, 0x4 ;  /* 0x000000071e187c11 */ /* 0x000fe4000f8e20ff */
[----:B--2---:R-:W2:Y:S02]  /*3960*/  SYNCS.PHASECHK.TRANS64.TRYWAIT P0, [R0+URZ+0x80], R3 ;  /* 0x00008003000075a7 */ /* 0x004ea400080011ff */
[----:B--2---:R-:W-:Y:S05]  /*3970*/  @!P0 BRA `(.L_x_65) ;  /* 0x0000007800bc8947 */ /* 0x004fea0003800000 */
.L_x_146:
[----:B------:R-:W-:Y:S01]  /*3980*/  ISETP.GE.AND P0, PT, R72, 0x1, PT ;  /* 0x000000014800780c */ /* 0x000fe20003f06270 */
[----:B------:R-:W3:Y:S01]  /*3990*/  LDS.128 R24, [R24+0xf0] ;  /* 0x0000f00018187984 */ /* 0x000ee20000000c00 */
[----:B--2---:R-:W-:Y:S01]  /*39a0*/  VIADD R0, R0, 0x90 ;  /* 0x0000009000007836 */ /* 0x004fe20000000000 */
[----:B------:R-:W-:Y:S01]  /*39b0*/  @!PT LDS RZ, [RZ] ;  /* 0x00000000fffff984 */ /* 0x000fe20000000800 */
[----:B------:R-:W-:Y:S01]  /*39c0*/  @!PT LDS RZ, [RZ] ;  /* 0x00000000fffff984 */ /* 0x000fe20000000800 */
[----:B------:R-:W-:Y:S01]  /*39d0*/  @!PT LDS RZ, [RZ] ;  /* 0x00000000fffff984 */ /* 0x000fe20000000800 */
[----:B------:R-:W-:Y:S01]  /*39e0*/  @!PT LDS RZ, [RZ] ;  /* 0x00000000fffff984 */ /* 0x000fe20000000800 */
[----:B------:R2:W-:Y:S06]  /*39f0*/  MEMBAR.ALL.CTA ;  /* 0x0000000000007992 */ /* 0x0005ec0000008000 */
[----:B--2---:R-:W2:Y:S01]  /*3a00*/  FENCE.VIEW.ASYNC.S ;  /* 0x00000000000073c6 */ /* 0x004ea20000000000 */
[----:B------:R-:W-:Y:S04]  /*3a10*/  PRMT R0, RZ, 0x654, R0 ;  /* 0x00000654ff007816 */ /* 0x000fe80000000000 */
[----:B--2---:R2:W-:Y:S01]  /*3a20*/  SYNCS.ARRIVE.TRANS64.RED.A1T0 RZ, [R0+URZ], RZ ;  /* 0x000000ff00ff79a7 */ /* 0x0045e200081004ff */
[----:B---3--:R-:W-:Y:S11]  /*3a30*/  LOP3.LUT P3, RZ, R26, 0x1, RZ, 0xc0, !PT ;  /* 0x000000011aff7812 */ /* 0x008ff6000786c0ff */
[----:B------:R-:W-:Y:S02]  /*3a40*/  @!UPT UIADD3 URZ, UPT, UPT, URZ, URZ, URZ ;  /* 0x000000fffffff290 */ /* 0x000fe4000fffe0ff */
[----:B------:R-:W-:Y:S02]  /*3a50*/  @P3 MOV R13, R24 ;  /* 0x00000018000d3202 */ /* 0x000fe40000000f00 */
[----:B------:R-:W-:Y:S01]  /*3a60*/  @P3 LOP3.LUT R8, R25, 0xffff, RZ, 0xc0, !PT ;  /* 0x0000ffff19083812 */ /* 0x000fe200078ec0ff */
[----:B--2---:R-:W-:Y:S06]  /*3a70*/  @!P0 BRA `(.L_x_66) ;  /* 0x0000000000a48947 */ /* 0x004fec0003800000 */
[----:B-1----:R-:W-:Y:S01]  /*3a80*/  IMAD.HI.U32 R35, R22, R7, RZ ;  /* 0x0000000716237227 */ /* 0x002fe200078e00ff */
[----:B------:R-:W-:Y:S02]  /*3a90*/  ISETP.NE.AND P0, PT, R6, 0x1, PT ;  /* 0x000000010600780c */ /* 0x000fe40003f05270 */
[----:B------:R-:W-:Y:S01]  /*3aa0*/  ISETP.NE.AND P2, PT, R72, 0x1, PT ;  /* 0x000000014800780c */ /* 0x000fe20003f45270 */
[----:B----4-:R-:W-:Y:S01]  /*3ab0*/  IMAD.HI.U32 R34, R19, R16, RZ ;  /* 0x0000001013227227 */ /* 0x010fe200078e00ff */
[----:B------:R-:W-:Y:S02]  /*3ac0*/  SHF.R.U32.HI R35, RZ, R18, R35 ;  /* 0x00000012ff237219 */ /* 0x000fe40000011623 */
[----:B------:R-:W-:Y:S01]  /*3ad0*/  ISETP.NE.AND P4, PT, R2, 0x1, PT ;  /* 0x000000010200780c */ /* 0x000fe20003f85270 */
[----:B------:R-:W-:Y:S01]  /*3ae0*/  IMAD.HI.U32 R36, R13, R16, RZ ;  /* 0x000000100d247227 */ /* 0x000fe200078e00ff */
[----:B------:R-:W-:Y:S02]  /*3af0*/  SHF.R.U32.HI R34, RZ, R17, R34 ;  /* 0x00000011ff227219 */ /* 0x000fe40000011622 */
[----:B------:R-:W-:Y:S01]  /*3b00*/  SEL R3, R22, R35, !P0 ;  /* 0x0000002316037207 */ /* 0x000fe20004000000 */
[C---:B------:R-:W-:Y:S01]  /*3b10*/  IMAD.HI.U32 R35, R8.reuse, R7, RZ ;  /* 0x0000000708237227 */ /* 0x040fe200078e00ff */
[----:B------:R-:W-:Y:S02]  /*3b20*/  SEL R11, R19, R34, !P4 ;  /* 0x00000022130b7207 */ /* 0x000fe40006000000 */
[----:B------:R-:W-:Y:S01]  /*3b30*/  SHF.R.U32.HI R36, RZ, R17, R36 ;  /* 0x00000011ff247219 */ /* 0x000fe20000011624 */
[----:B------:R-:W-:Y:S01]  /*3b40*/  IMAD.HI.U32 R38, R3, R4, RZ ;  /* 0x0000000403267227 */ /* 0x000fe200078e00ff */
[----:B------:R-:W-:Y:S03]  /*3b50*/  SHF.R.U32.HI R35, RZ, R18, R35 ;  /* 0x00000012ff237219 */ /* 0x000fe60000011623 */
[----:B------:R-:W-:Y:S01]  /*3b60*/  IMAD.HI.U32 R34, R11, R4, RZ ;  /* 0x000000040b227227 */ /* 0x000fe200078e00ff */
[----:B------:R-:W-:Y:S02]  /*3b70*/  @P2 SHF.R.U32.HI R3, RZ, R5, R38 ;  /* 0x00000005ff032219 */ /* 0x000fe40000011626 */
[----:B------:R-:W-:Y:S02]  /*3b80*/  SEL R9, R8, R35, !P0 ;  /* 0x0000002308097207 */ /* 0x000fe40004000000 */
[----:B------:R-:W-:Y:S01]  /*3b90*/  @P2 SHF.R.U32.HI R11, RZ, R5, R34 ;  /* 0x00000005ff0b2219 */ /* 0x000fe20000011622 */
[C---:B------:R-:W-:Y:S01]  /*3ba0*/  IMAD R10, R72.reuse, R3, RZ ;  /* 0x00000003480a7224 */ /* 0x040fe200078e02ff */
[----:B------:R-:W-:Y:S01]  /*3bb0*/  SEL R3, R13, R36, !P4 ;  /* 0x000000240d037207 */ /* 0x000fe20006000000 */
[C---:B------:R-:W-:Y:S03]  /*3bc0*/  IMAD.HI.U32 R14, R9.reuse, R4, RZ ;  /* 0x00000004090e7227 */ /* 0x040fe600078e00ff */
[----:B------:R-:W-:Y:S01]  /*3bd0*/  ISETP.GE.AND P0, PT, R9, R10, PT ;  /* 0x0000000a0900720c */ /* 0x000fe20003f06270 */
[C---:B------:R-:W-:Y:S01]  /*3be0*/  IMAD R12, R72.reuse, R11, RZ ;  /* 0x0000000b480c7224 */ /* 0x040fe200078e02ff */
[-C--:B------:R-:W-:Y:S04]  /*3bf0*/  SHF.R.U32.HI R14, RZ, R5.reuse, R14 ;  /* 0x00000005ff0e7219 */ /* 0x080fe8000001160e */
[----:B------:R-:W-:Y:S02]  /*3c00*/  ISETP.GE.OR P0, PT, R3, R12, P0 ;  /* 0x0000000c0300720c */ /* 0x000fe40000706670 */
[----:B------:R-:W-:Y:S05]  /*3c10*/  SEL R15, R9, R14, !P2 ;  /* 0x0000000e090f7207 */ /* 0x000fea0005000000 */
[----:B------:R-:W-:Y:S04]  /*3c20*/  IMAD.MOV R14, RZ, RZ, -R15 ;  /* 0x000000ffff0e7224 */ /* 0x000fe800078e0a0f */
[----:B------:R-:W-:Y:S02]  /*3c30*/  IMAD R14, R72, R14, R9 ;  /* 0x0000000e480e7224 */ /* 0x000fe400078e0209 */
[C---:B------:R-:W-:Y:S05]  /*3c40*/  @!P0 IMAD.HI.U32 R10, R3.reuse, R4, RZ ;  /* 0x00000004030a8227 */ /* 0x040fea00078e00ff */
[----:B------:R-:W-:Y:S04]  /*3c50*/  @!P0 SHF.R.U32.HI R10, RZ, R5, R10 ;  /* 0x00000005ff0a8219 */ /* 0x000fe8000001160a */
[----:B------:R-:W-:Y:S01]  /*3c60*/  @!P0 SEL R0, R3, R10, !P2 ;  /* 0x0000000a03008207 */ /* 0x000fe20005000000 */
[----:B------:R-:W-:Y:S03]  /*3c70*/  IMAD.MOV R10, RZ, RZ, -R3 ;  /* 0x000000ffff0a7224 */ /* 0x000fe600078e0a03 */
[----:B------:R-:W-:Y:S01]  /*3c80*/  @!P0 IADD3 R15, PT, PT, R15, -R0, RZ ;  /* 0x800000000f0f8210 */ /* 0x000fe20007ffe0ff */
[----:B------:R-:W-:Y:S01]  /*3c90*/  @!P0 IMAD R0, R11, R14, R0 ;  /* 0x0000000e0b008224 */ /* 0x000fe200078e0200 */
[----:B------:R-:W-:Y:S01]  /*3ca0*/  IADD3 R11, PT, PT, -R9, RZ, RZ ;  /* 0x000000ff090b7210 */ /* 0x000fe20007ffe1ff */
[----:B------:R-:W-:Y:S02]  /*3cb0*/  IMAD R13, R2, R10, R13 ;  /* 0x0000000a020d7224 */ /* 0x000fe400078e020d */
[----:B------:R-:W-:Y:S02]  /*3cc0*/  @!P0 IMAD R9, R15, R72, R3 ;  /* 0x000000480f098224 */ /* 0x000fe400078e0203 */
[----:B------:R-:W-:Y:S02]  /*3cd0*/  @!P0 IMAD.MOV.U32 R3, RZ, RZ, R0 ;  /* 0x000000ffff038224 */ /* 0x000fe400078e0000 */
[----:B------:R-:W-:Y:S02]  /*3ce0*/  IMAD R8, R6, R11, R8 ;  /* 0x0000000b06087224 */ /* 0x000fe400078e0208 */
[----:B------:R-:W-:Y:S02]  /*3cf0*/  IMAD R13, R3, R2, R13 ;  /* 0x00000002030d7224 */ /* 0x000fe400078e020d */
[----:B------:R-:W-:Y:S02]  /*3d00*/  IMAD R8, R9, R6, R8 ;  /* 0x0000000609087224 */ /* 0x000fe400078e0208 */
.L_x_66:
[----:B------:R-:W-:Y:S05]  /*3d10*/  BRA.U UP1, `(.L_x_67) ;  /* 0x0000000101107547 */ /* 0x000fea000b800000 */
[----:B------:R-:W-:Y:S04]  /*3d20*/  MOV R0, UR6 ;  /* 0x0000000600007c02 */ /* 0x000fe80008000f00 */
[----:B------:R-:W-:Y:S04]  /*3d30*/  SHF.L.U32 R3, R0, 0x1f, RZ ;  /* 0x0000001f00037819 */ /* 0x000fe800000006ff */
[----:B------:R-:W2:Y:S02]  /*3d40*/  SYNCS.PHASECHK.TRANS64.TRYWAIT P0, [UR7+0x78], R3 ;  /* 0x00007803ff0075a7 */ /* 0x000ea40008001107 */
[----:B--2---:R-:W-:Y:S05]  /*3d50*/  @!P0 BRA `(.L_x_68) ;  /* 0x0000007400d88947 */ /* 0x004fea0003800000 */
.L_x_67:
[----:B------:R-:W-:Y:S02]  /*3d60*/  R2UR UR35, R21 ;  /* 0x00000000152372ca */ /* 0x000fe400000e0000 */
[----:B------:R-:W-:Y:S02]  /*3d70*/  R2UR UR34, R20 ;  /* 0x00000000142272ca */ /* 0x000fe400000e0000 */
[----:B------:R-:W-:Y:S02]  /*3d80*/  ISETP.NE.U32.AND P2, PT, RZ, UR4, PT ;  /* 0x00000004ff007c0c */ /* 0x000fe4000bf45070 */
[----:B------:R-:W-:Y:S02]  /*3d90*/  SHF.L.U32 R12, R31, 0x1f, RZ ;  /* 0x0000001f1f0c7819 */ /* 0x000fe400000006ff */
[----:B------:R-:W-:Y:S05]  /*3da0*/  ISETP.NE.AND.EX P2, PT, RZ, UR5, PT, P2 ;  /* 0x00000005ff007c0c */ /* 0x000fea000bf45320 */
[----:B------:R-:W-:Y:S02]  /*3db0*/  USHF.L.U32 UR35, UR35, 0x7, URZ ;  /* 0x0000000723237899 */ /* 0x000fe400080006ff */
[----:B------:R-:W-:Y:S01]  /*3dc0*/  USHF.L.U32 UR34, UR34, 0x8, URZ ;  /* 0x0000000822227899 */ /* 0x000fe200080006ff */
[----:B------:R-:W-:Y:S11]  /*3dd0*/  BRA.U !UP3, `(.L_x_69) ;  /* 0x000000010b347547 */ /* 0x000ff6000b800000 */
[----:B------:R-:W-:Y:S01]  /*3de0*/  UPLOP3.LUT UP0, UPT, UPT, UPT, UP2, 0x80, 0x8 ;  /* 0x000000000008789c */ /* 0x000fe20003f0f020 */
[----:B--2---:R-:W-:Y:S02]  /*3df0*/  HFMA2 R0, -RZ, RZ, 0, 5.9604644775390625e-08 ;  /* 0x00000001ff007431 */ /* 0x004fe400000001ff */
[----:B------:R-:W-:Y:S03]  /*3e00*/  IMAD.MOV.U32 R171, RZ, RZ, 0x1 ;  /* 0x00000001ffab7424 */ /* 0x000fe600078e00ff */
[----:B------:R-:W-:Y:S05]  /*3e10*/  PLOP3.LUT P0, PT, PT, PT, UP0, 0x80, 0x8 ;  /* 0x000000000008781c */ /* 0x000fea0003f0f008 */
[----:B------:R-:W2:Y:S01]  /*3e20*/  @UP0 LDCU.64 UR10, c[0x0][0x888] ;  /* 0x00011100ff0a07ac */ /* 0x000ea20008000a00 */
[----:B------:R-:W-:Y:S07]  /*3e30*/  @UP0 UIMAD UR8, UR36, UR4, URZ ;  /* 0x00000004240802a4 */ /* 0x000fee000f8e02ff */
[----:B------:R-:W-:Y:S01]  /*3e40*/  @!P0 PRMT R171, R0, 0x7610, R171 ;  /* 0x0000761000ab8816 */ /* 0x000fe200000000ab */
[----:B--2---:R-:W-:Y:S03]  /*3e50*/  @UP0 UIMAD.WIDE UR10, UR8, 0x4, UR10 ;  /* 0x00000004080a08a5 */ /* 0x004fe6000f8e020a */
[----:B------:R-:W2:Y:S03]  /*3e60*/  @!UP0 LDCU UR8, c[0x0][0x880] ;  /* 0x00011000ff0887ac */ /* 0x000ea60008000800 */
[----:B------:R-:W-:Y:S01]  /*3e70*/  IMAD.U32 R10, RZ, RZ, UR10 ;  /* 0x0000000aff0a7e24 */ /* 0x000fe2000f8e00ff */
[----:B------:R-:W-:Y:S05]  /*3e80*/  MOV R11, UR11 ;  /* 0x0000000b000b7c02 */ /* 0x000fea0008000f00 */
[----:B-----5:R3:W5:Y:S02]  /*3e90*/  @P0 LDG.E R81, desc[UR46][R10.64] ;  /* 0x0000002e0a510981 */ /* 0x020764000c1e1900 */
[----:B--23--:R-:W-:Y:S07]  /*3ea0*/  @!P0 IMAD.U32 R81, RZ, RZ, UR8 ;  /* 0x00000008ff518e24 */ /* 0x00cfee000f8e00ff */
.L_x_69:
[----:B-----5:R-:W-:Y:S01]  /*3eb0*/  @!P2 FSETP.EQ.AND P0, PT, R81, RZ, PT ;  /* 0x000000ff5100a20b */ /* 0x020fe20003f02000 */
[----:B------:R-:W-:Y:S01]  /*3ec0*/  @!UPT UIADD3 URZ, UPT, UPT, URZ, URZ, URZ ;  /* 0x000000fffffff290 */ /* 0x000fe2000fffe0ff */
[----:B------:R-:W-:Y:S11]  /*3ed0*/  @!P2 BRA `(.L_x_70) ;  /* 0x000000000014a947 */ /* 0x000ff60003800000 */
[----:B------:R-:W-:Y:S02]  /*3ee0*/  LOP3.LUT P2, RZ, R171, 0xff, RZ, 0xc0, !PT ;  /* 0x000000ffabff7812 */ /* 0x000fe4000784c0ff */
[----:B------:R-:W-:Y:S04]  /*3ef0*/  PLOP3.LUT P0, PT, PT, PT, UP0, 0x80, 0x8 ;  /* 0x000000000008781c */ /* 0x000fe80003f0f008 */
[----:B------:R-:W-:Y:S07]  /*3f00*/  PLOP3.LUT P0, PT, P0, PT, PT, 0x8, 0x80 ;  /* 0x000000000080781c */ /* 0x000fee000070e170 */
[----:B------:R-:W-:Y:S11]  /*3f10*/  @P2 FSETP.EQ.AND P0, PT, R81, RZ, PT ;  /* 0x000000ff5100220b */ /* 0x000ff60003f02000 */
[----:B------:R-:W-:Y:S02]  /*3f20*/  @!UPT UIADD3 URZ, UPT, UPT, URZ, URZ, URZ ;  /* 0x000000fffffff290 */ /* 0x000fe4000fffe0ff */
.L_x_70:
[----:B------:R-:W3:Y:S01]  /*3f30*/  SYNCS.PHASECHK.TRANS64.TRYWAIT P2, [UR7+0x50], R12 ;  /* 0x0000500cff0075a7 */ /* 0x000ee20008041107 */
[----:B------:R-:W-:Y:S04]  /*3f40*/  ELECT P4, URZ, PT ;  /* 0x0000000000ff782f */ /* 0x000fe80003880000 */
[----:B------:R-:W-:Y:S11]  /*3f50*/  PLOP3.LUT P4, PT, P0, P4, PT, 0xf2, 0x2f ;  /* 0x00000000002f781c */ /* 0x000ff60000789e72 */
[----:B------:R-:W-:Y:S02]  /*3f60*/  @!UPT UIADD3 URZ, UPT, UPT, URZ, URZ, URZ ;  /* 0x000000fffffff290 */ /* 0x000fe4000fffe0ff */
[----:B-1----:R-:W-:Y:S05]  /*3f70*/  @!P4 IADD3 R9, P0, PT, R32, 0x580, RZ ;  /* 0x000005802009c810 */ /* 0x002fea0007f1e0ff */
[----:B--2---:R-:W-:Y:S01]  /*3f80*/  @!P4 IMAD.X R0, RZ, RZ, R33, P0 ;  /* 0x000000ffff00c224 */ /* 0x004fe200000e0621 */
[----:B---3--:R-:W-:Y:S07]  /*3f90*/  @!P2 BRA `(.L_x_71) ;  /* 0x000000740060a947 */ /* 0x008fee0003800000 */
.L_x_149:
[----:B------:R-:W-:Y:S01]  /*3fa0*/  @!P4 R2UR UR8, R0 ;  /* 0x000000000008c2ca */ /* 0x000fe200000e0000 */
[----:B------:R-:W-:Y:S01]  /*3fb0*/  VOTEU.ALL UP1, P4 ;  /* 0x0000000000ff7886 */ /* 0x000fe20002020000 */
[----:B------:R-:W-:Y:S01]  /*3fc0*/  @!P4 R2UR UR9, R9 ;  /* 0x000000000909c2ca */ /* 0x000fe200000e0000 */
[----:B------:R-:W-:Y:S01]  /*3fd0*/  @!P4 IMAD.MOV.U32 R0, RZ, RZ, 0x2000 ;  /* 0x00002000ff00c424 */ /* 0x000fe200078e00ff */
[----:B------:R-:W-:Y:S01]  /*3fe0*/  UMOV UR10, 0x0 ;  /* 0x00000000000a7882 */ /* 0x000fe20000000000 */
[----:B------:R-:W-:Y:S01]  /*3ff0*/  UMOV UR11, 0x10000000 ;  /* 0x10000000000b7882 */ /* 0x000fe20000000000 */
[----:B------:R-:W-:Y:S01]  /*4000*/  @!UP1 UIADD3 UR32, UPT, UPT, UR7, 0x200, URZ ;  /* 0x0000020007209890 */ /* 0x000fe2000fffe0ff */
[----:B------:R-:W-:Y:S01]  /*4010*/  @!P4 IADD3 R9, P0, PT, R32, 0x580, RZ ;  /* 0x000005802009c810 */ /* 0x000fe20007f1e0ff */
[----:B------:R-:W-:Y:S05]  /*4020*/  VOTEU.ALL UP1, P4 ;  /* 0x0000000000ff7886 */ /* 0x000fea0002020000 */
[----:B------:R-:W-:Y:S01]  /*4030*/  IMAD.U32 R11, RZ, RZ, UR8 ;  /* 0x00000008ff0b7e24 */ /* 0x000fe2000f8e00ff */
[----:B------:R-:W-:Y:S01]  /*4040*/  UPRMT UR8, UR37, 0x654, UR33 ;  /* 0x0000065425087896 */ /* 0x000fe20008000021 */
[----:B------:R-:W-:Y:S03]  /*4050*/  IMAD.U32 R10, RZ, RZ, UR9 ;  /* 0x00000009ff0a7e24 */ /* 0x000fe6000f8e00ff */
[----:B------:R-:W-:Y:S02]  /*4060*/  @!P4 R2UR UR15, R11 ;  /* 0x000000000b0fc2ca */ /* 0x000fe400000e0000 */
[----:B------:R-:W-:Y:S11]  /*4070*/  @!P4 R2UR UR14, R10 ;  /* 0x000000000a0ec2ca */ /* 0x000ff600000e0000 */
[----:B------:R-:W-:Y:S02]  /*4080*/  @!UPT UIADD3 URZ, UPT, UPT, URZ, URZ, URZ ;  /* 0x000000fffffff290 */ /* 0x000fe4000fffe0ff */
[----:B------:R2:W-:Y:S01]  /*4090*/  @!UP1 UTMALDG.3D [UR32], [UR14], desc[UR10] ;  /* 0x00000a200e0095b4 */ /* 0x0005e20008011000 */
[----:B------:R3:W-:Y:S01]  /*40a0*/  @!P4 SYNCS.ARRIVE.TRANS64.RED.A0TR RZ, [UR7+0x30], R0 ;  /* 0x00003000ffffc9a7 */ /* 0x0007e20008300407 */
[----:B------:R-:W-:Y:S01]  /*40b0*/  SYNCS.ARRIVE.TRANS64.RED.A1T0 RZ, [UR8], RZ ;  /* 0x000000ffffff79a7 */ /* 0x000fe20008100408 */
[----:B---3--:R-:W-:Y:S01]  /*40c0*/  @!P4 IMAD.X R0, RZ, RZ, R33, P0 ;  /* 0x000000ffff00c224 */ /* 0x008fe200000e0621 */
[----:B------:R-:W3:Y:S02]  /*40d0*/  SYNCS.PHASECHK.TRANS64.TRYWAIT P2, [UR7+0x58], R12 ;  /* 0x0000580cff0075a7 */ /* 0x000ee40008041107 */
[----:B--23--:R-:W-:Y:S05]  /*40e0*/  @!P2 BRA `(.L_x_72) ;  /* 0x000000740024a947 */ /* 0x00cfea0003800000 */
.L_x_151:
        /* <DEDUP_REMOVED lines=8> */
[----:B------:R-:W-:Y:S01]  /*4170*/  @!UP1 UIADD3 UR24, UPT, UPT, UR7, 0x2200, URZ ;  /* 0x0000220007189890 */ /* 0x000fe2000fffe0ff */
[----:B------:R-:W-:Y:S01]  /*4180*/  VOTEU.ALL UP1, P4 ;  /* 0x0000000000ff7886 */ /* 0x000fe20002020000 */
[----:B------:R-:W-:Y:S01]  /*4190*/  UMOV UR27, UR35 ;  /* 0x00000023001b7c82 */ /* 0x000fe20008000000 */
[----:B------:R-:W-:Y:S02]  /*41a0*/  UMOV UR28, UR36 ;  /* 0x00000024001c7c82 */ /* 0x000fe40008000000 */
[----:B------:R-:W-:Y:S01]  /*41b0*/  IMAD.U32 R11, RZ, RZ, UR8 ;  /* 0x00000008ff0b7e24 */ /* 0x000fe2000f8e00ff */
[----:B------:R-:W-:Y:S01]  /*41c0*/  UPRMT UR8, UR37, 0x654, UR25 ;  /* 0x0000065425087896 */ /* 0x000fe20008000019 */
[----:B------:R-:W-:Y:S02]  /*41d0*/  IMAD.U32 R10, RZ, RZ, UR9 ;  /* 0x00000009ff0a7e24 */ /* 0x000fe4000f8e00ff */
[----:B------:R-:W-:Y:S01]  /*41e0*/  @!P4 IMAD.X R20, RZ, RZ, R33, P0 ;  /* 0x000000ffff14c224 */ /* 0x000fe200000e0621 */
[----:B------:R-:W-:Y:S02]  /*41f0*/  @!P4 R2UR UR15, R11 ;  /* 0x000000000b0fc2ca */ /* 0x000fe400000e0000 */
[----:B------:R-:W-:Y:S11]  /*4200*/  @!P4 R2UR UR14, R10 ;  /* 0x000000000a0ec2ca */ /* 0x000ff600000e0000 */
[----:B------:R-:W-:Y:S02]  /*4210*/  @!UPT UIADD3 URZ, UPT, UPT, URZ, URZ, URZ ;  /* 0x000000fffffff290 */ /* 0x000fe4000fffe0ff */
[----:B------:R2:W-:Y:S01]  /*4220*/  @!UP1 UTMALDG.3D [UR24], [UR14], desc[UR10] ;  /* 0x00000a180e0095b4 */ /* 0x0005e20008011000 */
[----:B------:R2:W-:Y:S01]  /*4230*/  @!P4 SYNCS.ARRIVE.TRANS64.RED.A0TR RZ, [UR7+0x38], R0 ;  /* 0x00003800ffffc9a7 */ /* 0x0005e20008300407 */
[----:B------:R-:W-:Y:S01]  /*4240*/  SYNCS.ARRIVE.TRANS64.RED.A1T0 RZ, [UR8], RZ ;  /* 0x000000ffffff79a7 */ /* 0x000fe20008100408 */
[----:B------:R-:W3:Y:S02]  /*4250*/  SYNCS.PHASECHK.TRANS64.TRYWAIT P2, [UR7+0x60], R12 ;  /* 0x0000600cff0075a7 */ /* 0x000ee40008041107 */
[----:B--23--:R-:W-:Y:S05]  /*4260*/  @!P2 BRA `(.L_x_73) ;  /* 0x0000007000dca947 */ /* 0x00cfea0003800000 */
.L_x_153:
[----:B------:R-:W2:Y:S01]  /*4270*/  LDC.64 R14, c[0x0][0xb10] ;  /* 0x0002c400ff0e7b82 */ /* 0x000ea20000000a00 */
[----:B------:R-:W-:Y:S01]  /*4280*/  @!P4 R2UR UR8, R20 ;  /* 0x000000001408c2ca */ /* 0x000fe200000e0000 */
[----:B------:R-:W-:Y:S01]  /*4290*/  VOTEU.ALL UP1, P4 ;  /* 0x0000000000ff7886 */ /* 0x000fe20002020000 */
[----:B------:R-:W-:Y:S01]  /*42a0*/  @!P4 R2UR UR9, R21 ;  /* 0x000000001509c2ca */ /* 0x000fe200000e0000 */
[----:B------:R-:W-:Y:S01]  /*42b0*/  UMOV UR10, 0x0 ;  /* 0x00000000000a7882 */ /* 0x000fe20000000000 */
[----:B------:R-:W-:Y:S03]  /*42c0*/  UMOV UR11, 0x10000000 ;  /* 0x10000000000b7882 */ /* 0x000fe60000000000 */
[----:B------:R-:W3:Y:S01]  /*42d0*/  LDC.64 R10, c[0x0][0xb18] ;  /* 0x0002c600ff0a7b82 */ /* 0x000ee20000000a00 */
[----:B------:R-:W-:Y:S01]  /*42e0*/  @!UP1 UIADD3 UR18, UPT, UPT, UR34, 0x80, URZ ;  /* 0x0000008022129890 */ /* 0x000fe2000fffe0ff */
[----:B------:R-:W-:Y:S01]  /*42f0*/  @P3 SHF.R.U32.HI R28, RZ, 0x10, R25 ;  /* 0x00000010ff1c3819 */ /* 0x000fe20000011619 */
[----:B------:R-:W-:Y:S01]  /*4300*/  @!UP1 UIADD3 UR16, UPT, UPT, UR7, 0x4200, URZ ;  /* 0x0000420007109890 */ /* 0x000fe2000fffe0ff */
[----:B------:R-:W-:Y:S01]  /*4310*/  VIADD R30, R30, 0x1 ;  /* 0x000000011e1e7836 */ /* 0x000fe20000000000 */
[----:B------:R-:W-:Y:S03]  /*4320*/  VOTEU.ALL UP1, P4 ;  /* 0x0000000000ff7886 */ /* 0x000fe60002020000 */
[----:B------:R-:W5:Y:S01]  /*4330*/  @!P1 LDC R0, c[0x0][0xb20] ;  /* 0x0002c800ff009b82 */ /* 0x000f620000000800 */
[----:B------:R-:W-:Y:S01]  /*4340*/  UMOV UR19, UR35 ;  /* 0x0000002300137c82 */ /* 0x000fe20008000000 */
[----:B------:R-:W-:Y:S01]  /*4350*/  IMAD.U32 R21, RZ, RZ, UR8 ;  /* 0x00000008ff157e24 */ /* 0x000fe2000f8e00ff */
[----:B------:R-:W-:Y:S05]  /*4360*/  UMOV UR20, UR36 ;  /* 0x0000002400147c82 */ /* 0x000fea0008000000 */
[----:B-1----:R-:W1:Y:S01]  /*4370*/  @!P1 LDC R3, c[0x0][0xb0c] ;  /* 0x0002c300ff039b82 */ /* 0x002e620000000800 */
[----:B------:R-:W-:Y:S01]  /*4380*/  IMAD.U32 R20, RZ, RZ, UR9 ;  /* 0x00000009ff147e24 */ /* 0x000fe2000f8e00ff */
[----:B------:R-:W-:Y:S01]  /*4390*/  UPRMT UR8, UR37, 0x654, UR17 ;  /* 0x0000065425087896 */ /* 0x000fe20008000011 */
[----:B------:R-:W-:Y:S03]  /*43a0*/  @!P4 R2UR UR15, R21 ;  /* 0x00000000150fc2ca */ /* 0x000fe600000e0000 */
[----:B------:R-:W-:Y:S01]  /*43b0*/  @!P4 R2UR UR14, R20 ;  /* 0x00000000140ec2ca */ /* 0x000fe200000e0000 */
[----:B------:R-:W-:Y:S11]  /*43c0*/  @!P4 IMAD.MOV.U32 R20, RZ, RZ, 0x2000 ;  /* 0x00002000ff14c424 */ /* 0x000ff600078e00ff */
[----:B------:R-:W-:Y:S01]  /*43d0*/  @!UPT UIADD3 URZ, UPT, UPT, URZ, URZ, URZ ;  /* 0x000000fffffff290 */ /* 0x000fe2000fffe0ff */
[----:B------:R1:W-:Y:S01]  /*43e0*/  @!UP1 UTMALDG.3D [UR16], [UR14], desc[UR10] ;  /* 0x00000a100e0095b4 */ /* 0x0003e20008011000 */
[----:B------:R1:W-:Y:S02]  /*43f0*/  @!P4 SYNCS.ARRIVE.TRANS64.RED.A0TR RZ, [UR7+0x40], R20 ;  /* 0x00004014ffffc9a7 */ /* 0x0003e40008300407 */
[----:B-1----:R-:W-:Y:S01]  /*4400*/  @!P1 ISETP.NE.AND P2, PT, R3, 0x1, PT ;  /* 0x000000010300980c */ /* 0x002fe20003f45270 */
[C---:B--2---:R-:W-:Y:S01]  /*4410*/  @!P1 IMAD.HI.U32 R14, R13.reuse, R14, RZ ;  /* 0x0000000e0d0e9227 */ /* 0x044fe200078e00ff */
[----:B---3--:R-:W-:Y:S03]  /*4420*/  @!P1 ISETP.NE.AND P0, PT, R10, 0x1, PT ;  /* 0x000000010a00980c */ /* 0x008fe60003f05270 */
[C---:B------:R-:W-:Y:S01]  /*4430*/  @!P1 IMAD.HI.U32 R11, R8.reuse, R11, RZ ;  /* 0x0000000b080b9227 */ /* 0x040fe200078e00ff */
[----:B------:R-:W-:Y:S04]  /*4440*/  @!P1 SHF.R.U32.HI R14, RZ, R15, R14 ;  /* 0x0000000fff0e9219 */ /* 0x000fe8000001160e */
[----:B-----5:R-:W-:Y:S01]  /*4450*/  @!P1 SHF.R.U32.HI R9, RZ, R0, R11 ;  /* 0x00000000ff099219 */ /* 0x020fe2000001160b */
[----:B------:R-:W-:Y:S01]  /*4460*/  SYNCS.ARRIVE.TRANS64.RED.A1T0 RZ, [UR8], RZ ;  /* 0x000000ffffff79a7 */ /* 0x000fe20008100408 */
[----:B------:R-:W-:Y:S02]  /*4470*/  @!P1 SEL R14, R13, R14, !P2 ;  /* 0x0000000e0d0e9207 */ /* 0x000fe40005000000 */
[----:B------:R-:W-:Y:S01]  /*4480*/  @!P1 SEL R9, R8, R9, !P0 ;  /* 0x0000000908099207 */ /* 0x000fe20004000000 */
[----:B------:R-:W1:Y:S04]  /*4490*/  SYNCS.PHASECHK.TRANS64.TRYWAIT P5, [UR7+0x68], R12 ;  /* 0x0000680cff0075a7 */ /* 0x000e6800080a1107 */
[----:B------:R-:W-:Y:S02]  /*44a0*/  @!P1 IMAD.IADD R0, R9, 0x1, -R14 ;  /* 0x0000000109009824 */ /* 0x000fe400078e0a0e */
[----:B------:R-:W-:Y:S02]  /*44b0*/  @!P1 IMAD.IADD R9, R14, 0x1, -R9 ;  /* 0x000000010e099824 */ /* 0x000fe400078e0a09 */
[----:B------:R-:W-:Y:S02]  /*44c0*/  @!P1 IMAD R13, R0, R3, R13 ;  /* 0x00000003000d9224 */ /* 0x000fe400078e020d */
[----:B------:R-:W-:Y:S01]  /*44d0*/  @!P1 IMAD R8, R9, R10, R8 ;  /* 0x0000000a09089224 */ /* 0x000fe200078e0208 */
[----:B-1----:R-:W-:Y:S06]  /*44e0*/  @!P5 BRA `(.L_x_74) ;  /* 0x000000700054d947 */ /* 0x002fec0003800000 */
.L_x_155:
[----:B-1----:R-:W-:Y:S01]  /*44f0*/  @!P4 IADD3 R3, P0, PT, R32, 0x580, RZ ;  /* 0x000005802003c810 */ /* 0x002fe20007f1e0ff */
[----:B------:R-:W-:Y:S01]  /*4500*/  VOTEU.ALL UP1, P4 ;  /* 0x0000000000ff7886 */ /* 0x000fe20002020000 */
[----:B------:R-:W-:Y:S01]  /*4510*/  UMOV UR18, 0x0 ;  /* 0x0000000000127882 */ /* 0x000fe20000000000 */
[----:B------:R-:W-:Y:S01]  /*4520*/  UMOV UR19, 0x10000000 ;  /* 0x1000000000137882 */ /* 0x000fe20000000000 */
[----:B------:R-:W-:Y:S01]  /*4530*/  @!P4 R2UR UR9, R3 ;  /* 0x000000000309c2ca */ /* 0x000fe200000e0000 */
[----:B------:R-:W-:Y:S01]  /*4540*/  @!P4 IMAD.X R0, RZ, RZ, R33, P0 ;  /* 0x000000ffff00c224 */ /* 0x000fe200000e0621 */
[----:B------:R-:W-:Y:S01]  /*4550*/  @!UP1 UIADD3 UR10, UPT, UPT, UR34, 0xc0, URZ ;  /* 0x000000c0220a9890 */ /* 0x000fe2000fffe0ff */
[----:B------:R-:W-:Y:S01]  /*4560*/  ISETP.NE.AND P0, PT, R30, 0x2, PT ;  /* 0x000000021e00780c */ /* 0x000fe20003f05270 */
[----:B------:R-:W-:Y:S01]  /*4570*/  UMOV UR11, UR35 ;  /* 0x00000023000b7c82 */ /* 0x000fe20008000000 */
[----:B------:R-:W-:Y:S01]  /*4580*/  UMOV UR12, UR36 ;  /* 0x00000024000c7c82 */ /* 0x000fe20008000000 */
[----:B------:R-:W-:Y:S01]  /*4590*/  @!P4 R2UR UR8, R0 ;  /* 0x000000000008c2ca */ /* 0x000fe200000e0000 */
[----:B------:R-:W-:Y:S01]  /*45a0*/  IMAD.IADD R20, R8, 0x1, R147 ;  /* 0x0000000108147824 */ /* 0x000fe200078e0293 */
[----:B------:R-:W-:Y:S01]  /*45b0*/  @P3 R2UR UR36, R28 ;  /* 0x000000001c2432ca */ /* 0x000fe200000e0000 */
[----:B------:R-:W-:Y:S01]  /*45c0*/  IMAD.IADD R21, R13, 0x1, R170 ;  /* 0x000000010d157824 */ /* 0x000fe200078e02aa */
[----:B------:R-:W-:Y:S02]  /*45d0*/  SEL R0, RZ, 0x1, P0 ;  /* 0x00000001ff007807 */ /* 0x000fe40000000000 */
[----:B------:R-:W-:Y:S01]  /*45e0*/  LOP3.LUT R31, R31, 0x1, RZ, 0x3c, !PT ;  /* 0x000000011f1f7812 */ /* 0x000fe200078e3cff */
[----:B------:R-:W-:Y:S01]  /*45f0*/  IMAD.U32 R10, RZ, RZ, UR9 ;  /* 0x00000009ff0a7e24 */ /* 0x000fe2000f8e00ff */
[----:B------:R-:W-:Y:S01]  /*4600*/  @!UP1 UIADD3 UR9, UPT, UPT, UR7, 0x48, URZ ;  /* 0x0000004807099890 */ /* 0x000fe2000fffe0ff */
[----:B------:R-:W-:Y:S02]  /*4610*/  LOP3.LUT R29, R29, R0, RZ, 0x3c, !PT ;  /* 0x000000001d1d7212 */ /* 0x000fe400078e3cff */
[----:B------:R-:W-:Y:S02]  /*4620*/  SEL R30, R30, RZ, P0 ;  /* 0x000000ff1e1e7207 */ /* 0x000fe40000000000 */
[----:B------:R-:W-:Y:S01]  /*4630*/  IMAD.U32 R11, RZ, RZ, UR8 ;  /* 0x00000008ff0b7e24 */ /* 0x000fe2000f8e00ff */
[----:B------:R-:W-:Y:S01]  /*4640*/  @!P4 R2UR UR14, R10 ;  /* 0x000000000a0ec2ca */ /* 0x000fe200000e0000 */
[----:B------:R-:W-:Y:S01]  /*4650*/  @!UP1 UIADD3 UR8, UPT, UPT, UR7, 0x6200, URZ ;  /* 0x0000620007089890 */ /* 0x000fe2000fffe0ff */
[----:B------:R-:W-:Y:S02]  /*4660*/  VOTEU.ALL UP1, P4 ;  /* 0x0000000000ff7886 */ /* 0x000fe40002020000 */
[----:B------:R-:W-:Y:S11]  /*4670*/  @!P4 R2UR UR15, R11 ;  /* 0x000000000b0fc2ca */ /* 0x000ff600000e0000 */
[----:B------:R-:W-:Y:S02]  /*4680*/  @!UPT UIADD3 URZ, UPT, UPT, URZ, URZ, URZ ;  /* 0x000000fffffff290 */ /* 0x000fe4000fffe0ff */
[----:B------:R2:W-:Y:S01]  /*4690*/  @!UP1 UTMALDG.3D [UR8], [UR14], desc[UR18] ;  /* 0x000012080e0095b4 */ /* 0x0005e20008011000 */
[----:B------:R2:W-:Y:S01]  /*46a0*/  @!P4 SYNCS.ARRIVE.TRANS64.RED.A0TR RZ, [UR7+0x48], R23 ;  /* 0x00004817ffffc9a7 */ /* 0x0005e20008300407 */
[----:B------:R-:W-:Y:S01]  /*46b0*/  UPLOP3.LUT UP1, UPT, UPT, UPT, UPT, 0x80, 0x8 ;  /* 0x000000000008789c */ /* 0x000fe20003f2f070 */
[----:B------:R-:W-:Y:S01]  /*46c0*/  SYNCS.ARRIVE.TRANS64.RED.A1T0 RZ, [UR13], RZ ;  /* 0x000000ffffff79a7 */ /* 0x000fe2000810040d */
[----:B------:R-:W-:Y:S09]  /*46d0*/  @P3 BRA `(.L_x_75) ;  /* 0xfffffff000943947 */ /* 0x000ff2000383ffff */
[----:B------:R-:W-:-:S04]  /*46e0*/  SHF.L.U32 R3, R31, 0x1f, RZ ;  /* 0x0000001f1f037819 */ /* 0x000fc800000006ff */
[----:B------:R-:W1:Y:S02]  /*46f0*/  SYNCS.PHASECHK.TRANS64.TRYWAIT P0, [UR7+0x50], R3 ;  /* 0x00005003ff0075a7 */ /* 0x000e640008001107 */
[----:B-1----:R-:W-:Y:S05]  /*4700*/  @!P0 BRA `(.L_x_76) ;  /* 0x0000006c00e48947 */ /* 0x002fea0003800000 */
.L_x_157:
[----:B------:R-:W3:Y:S02]  /*4710*/  SYNCS.PHASECHK.TRANS64.TRYWAIT P0, [UR7+0x58], R3 ;  /* 0x00005803ff0075a7 */ /* 0x000ee40008001107 */
[----:B---3--:R-:W-:Y:S05]  /*4720*/  @!P0 BRA `(.L_x_77) ;  /* 0x0000006c00f48947 */ /* 0x008fea0003800000 */
.L_x_159:
[----:B------:R-:W3:Y:S02]  /*4730*/  SYNCS.PHASECHK.TRANS64.TRYWAIT P0, [UR7+0x60], R3 ;  /* 0x00006003ff0075a7 */ /* 0x000ee40008001107 */
[----:B---3--:R-:W-:Y:S05]  /*4740*/  @!P0 BRA `(.L_x_78) ;  /* 0x0000007000048947 */ /* 0x008fea0003800000 */
.L_x_161:
[----:B-1----:R-:W-:-:S07]  /*4750*/  MOV R0, UR7 ;  /* 0x0000000700007c02 */ /* 0x002fce0008000f00 */
.L_x_79:
[----:B-1----:R-:W-:-:S04]  /*4760*/  SHF.L.U32 R3, R31, 0x1f, RZ ;  /* 0x0000001f1f037819 */ /* 0x002fc800000006ff */
[----:B------:R1:W3:Y:S03]  /*4770*/  SYNCS.PHASECHK.TRANS64.TRYWAIT P0, [R0+URZ+0x68], R3 ;  /* 0x00006803000075a7 */ /* 0x0002e600080011ff */
[----:B---3--:R-:W-:Y:S05]  /*4780*/  @!P0 NANOSLEEP.SYNCS 0x989680 ;  /* 0x009896800000895d */ /* 0x008fea0003900000 */
[----:B------:R-:W3:Y:S02]  /*4790*/  @!P0 SYNCS.PHASECHK.TRANS64 P0, [R0+URZ+0x68], R3 ;  /* 0x00006803000085a7 */ /* 0x000ee400080010ff */
[----:B--23--:R-:W-:Y:S05]  /*47a0*/  @P0 EXIT ;  /* 0x000000000000094d */ /* 0x00cfea0003800000 */
[----:B------:R-:W-:Y:S05]  /*47b0*/  BRA `(.L_x_79) ;  /* 0xfffffffc00e87947 */ /* 0x000fea000383ffff */
.L_x_64:
[----:B------:R-:W-:-:S06]  /*47c0*/  UISETP.GE.AND UP1, UPT, UR8, 0x4, UPT ;  /* 0x000000040800788c */ /* 0x000fcc000bf26270 */
[----:B------:R-:W-:-:S13]  /*47d0*/  PLOP3.LUT P0, PT, PT, PT, UP1, 0x80, 0x8 ;  /* 0x000000000008781c */ /* 0x000fda0003f0f018 */
[----:B------:R-:W-:Y:S05]  /*47e0*/  @!P0 EXIT ;  /* 0x000000000000894d */ /* 0x000fea0003800000 */
[----:B------:R-:W-:Y:S01]  /*47f0*/  BAR.SYNC.DEFER_BLOCKING 0x6, 0xa0 ;  /* 0x0182800000007b1d */ /* 0x000fe20000010000 */
[C---:B------:R-:W-:Y:S01]  /*4800*/  IMAD.SHL.U32 R3, R185.reuse, 0x40, RZ ;  /* 0x00000040b9037824 */ /* 0x040fe200078e00ff */
[C---:B------:R-:W-:Y:S01]  /*4810*/  LOP3.LUT R189, R185.reuse, 0x60, RZ, 0xc0, !PT ;  /* 0x00000060b9bd7812 */ /* 0x040fe200078ec0ff */
[C---:B------:R-:W-:Y:S01]  /*4820*/  IMAD.SHL.U32 R172, R185.reuse, 0x8, RZ ;  /* 0x00000008b9ac7824 */ /* 0x040fe200078e00ff */
[C---:B------:R-:W-:Y:S01]  /*4830*/  LOP3.LUT R187, R185.reuse, 0x2, RZ, 0xc0, !PT ;  /* 0x00000002b9bb7812 */ /* 0x040fe200078ec0ff */
[----:B------:R-:W-:Y:S01]  /*4840*/  IMAD.U32 R79, R185, 0x10000, RZ ;  /* 0x00010000b94f7824 */ /* 0x000fe200078e00ff */
[----:B------:R-:W-:Y:S02]  /*4850*/  UMOV UR49, 0x400 ;  /* 0x0000040000317882 */ /* 0x000fe40000000000 */
[----:B------:R-:W1:Y:S01]  /*4860*/  LDC R177, c[0x0][0x370] ;  /* 0x0000dc00ffb17b82 */ /* 0x000e620000000800 */
[----:B------:R-:W-:Y:S01]  /*4870*/  ULEA UR49, UR37, UR49, 0x18 ;  /* 0x0000003125317291 */ /* 0x000fe2000f8ec0ff */
[----:B------:R-:W-:Y:S01]  /*4880*/  LOP3.LUT R5, R3, 0x180, RZ, 0xc0, !PT ;  /* 0x0000018003057812 */ /* 0x000fe200078ec0ff */
[----:B------:R-:W-:Y:S01]  /*4890*/  HFMA2 R191, -RZ, RZ, 0, 0 ;  /* 0x00000000ffbf7431 */ /* 0x000fe200000001ff */
[----:B------:R-:W-:Y:S01]  /*48a0*/  LOP3.LUT R79, R79, 0x600000, RZ, 0xc0, !PT ;  /* 0x006000004f4f7812 */ /* 0x000fe200078ec0ff */
[----:B------:R-:W-:Y:S01]  /*48b0*/  UIADD3 UR4, UPT, UPT, UR49, 0x8200, URZ ;  /* 0x0000820031047890 */ /* 0x000fe2000fffe0ff */
[----:B------:R-:W-:Y:S01]  /*48c0*/  LOP3.LUT R172, R5, 0x30, R172, 0xf8, !PT ;  /* 0x0000003005ac7812 */ /* 0x000fe200078ef8ac */
[----:B------:R-:W-:Y:S01]  /*48d0*/  IMAD.MOV.U32 R76, RZ, RZ, RZ ;  /* 0x000000ffff4c7224 */ /* 0x000fe200078e00ff */
[----:B------:R-:W2:Y:S01]  /*48e0*/  LDC R74, c[0x0][0xb0c] ;  /* 0x0002c300ff4a7b82 */ /* 0x000ea20000000800 */
[----:B------:R-:W-:-:S02]  /*48f0*/  LOP3.LUT R185, R185, 0x4, RZ, 0xc0, !PT ;  /* 0x00000004b9b97812 */ /* 0x000fc400078ec0ff */
[----:B------:R-:W-:Y:S02]  /*4900*/  CS2R R182, SRZ ;  /* 0x0000000000b67805 */ /* 0x000fe4000001ff00 */
[----:B------:R-:W-:Y:S02]  /*4910*/  LOP3.LUT R172, R172, 0x1e40, R3, 0xf8, !PT ;  /* 0x00001e40acac7812 */ /* 0x000fe400078ef803 */
[----:B------:R-:W-:Y:S02]  /*4920*/  CS2R R180, SRZ ;  /* 0x0000000000b47805 */ /* 0x000fe4000001ff00 */
[----:B------:R-:W-:Y:S01]  /*4930*/  IADD3 R184, PT, PT, -R185, 0x2, RZ ;  /* 0x00000002b9b87810 */ /* 0x000fe20007ffe1ff */
[----:B------:R-:W-:Y:S01]  /*4940*/  IMAD.MOV R176, RZ, RZ, -R187 ;  /* 0x000000ffffb07224 */ /* 0x000fe200078e0abb */
[----:B------:R-:W-:Y:S01]  /*4950*/  MOV R188, UR4 ;  /* 0x0000000400bc7c02 */ /* 0x000fe20008000f00 */
[----:B------:R-:W4:Y:S01]  /*4960*/  LDC R174, c[0x0][0xb20] ;  /* 0x0002c800ffae7b82 */ /* 0x000f220000000800 */
[----:B------:R-:W3:Y:S01]  /*4970*/  LDS R0, [UR49+0x110] ;  /* 0x00011031ff007984 */ /* 0x000ee20008000800 */
[----:B------:R-:W-:Y:S01]  /*4980*/  VIADD R186, R172, UR49 ;  /* 0x00000031acba7c36 */ /* 0x000fe20008000000 */
[----:B------:R-:W1:Y:S01]  /*4990*/  LDCU.64 UR52, c[0x0][0x348] ;  /* 0x00006900ff3477ac */ /* 0x000e620008000a00 */
[----:B------:R-:W-:-:S02]  /*49a0*/  IMAD.MOV R175, RZ, RZ, -R185 ;  /* 0x000000ffffaf7224 */ /* 0x000fc400078e0ab9 */
[----:B------:R-:W-:Y:S01]  /*49b0*/  VIADD R186, R186, 0x200 ;  /* 0x00000200baba7836 */ /* 0x000fe20000000000 */
[----:B------:R-:W1:Y:S01]  /*49c0*/  LDCU.64 UR38, c[0x0][0x888] ;  /* 0x00011100ff2677ac */ /* 0x000e620008000a00 */
[----:B------:R-:W1:Y:S01]  /*49d0*/  LDC R73, c[0x0][0xb30] ;  /* 0x0002cc00ff497b82 */ /* 0x000e620000000800 */
[----:B------:R-:W1:Y:S01]  /*49e0*/  LDCU.64 UR44, c[0x0][0x890] ;  /* 0x00011200ff2c77ac */ /* 0x000e620008000a00 */
[----:B------:R-:W-:-:S06]  /*49f0*/  UIADD3 UR48, UPT, UPT, UR49, 0x200, URZ ;  /* 0x0000020031307890 */ /* 0x000fcc000fffe0ff */
[----:B------:R-:W1:Y:S08]  /*4a00*/  LDC.64 R168, c[0x0][0xb10] ;  /* 0x0002c400ffa87b82 */ /* 0x000e700000000a00 */
[----:B------:R-:W1:Y:S08]  /*4a10*/  LDC.64 R70, c[0x0][0xb18] ;  /* 0x0002c600ff467b82 */ /* 0x000e700000000a00 */
[----:B------:R-:W1:Y:S08]  /*4a20*/  LDC.64 R68, c[0x0][0xb28] ;  /* 0x0002ca00ff447b82 */ /* 0x000e700000000a00 */
[----:B------:R-:W1:Y:S01]  /*4a30*/  LDC.64 R166, c[0x0][0x8b0] ;  /* 0x00022c00ffa67b82 */ /* 0x000e620000000a00 */
[----:B---3--:R-:W-:-:S07]  /*4a40*/  IMAD.IADD R79, R0, 0x1, R79 ;  /* 0x00000001004f7824 */ /* 0x008fce00078e024f */
[----:B------:R-:W3:Y:S08]  /*4a50*/  LDC.64 R164, c[0x0][0x8a8] ;  /* 0x00022a00ffa47b82 */ /* 0x000ef00000000a00 */
[----:B--2-4-:R-:W1:Y:S02]  /*4a60*/  LDC R178, c[0x0][0x374] ;  /* 0x0000dd00ffb27b82 */ /* 0x014e640000000800 */
.L_x_124:
[C---:B------:R-:W-:Y:S02]  /*4a70*/  LEA R0, R191.reuse, UR49, 0x3 ;  /* 0x00000031bf007c11 */ /* 0x040fe4000f8e18ff */
[----:B------:R-:W-:Y:S02]  /*4a80*/  SHF.L.U32 R3, R182, 0x1f, RZ ;  /* 0x0000001fb6037819 */ /* 0x000fe400000006ff */
[----:B------:R-:W-:Y:S02]  /*4a90*/  LEA R16, R191, UR49, 0x4 ;  /* 0x00000031bf107c11 */ /* 0x000fe4000f8e20ff */
[----:B------:R-:W2:Y:S02]  /*4aa0*/  SYNCS.PHASECHK.TRANS64.TRYWAIT P0, [R0+URZ+0x80], R3 ;  /* 0x00008003000075a7 */ /* 0x000ea400080011ff */
[----:B-12---:R-:W-:Y:S05]  /*4ab0*/  @!P0 BRA `(.L_x_80) ;  /* 0x0000006c00408947 */ /* 0x006fea0003800000 */
.L_x_162:
[----:B------:R-:W4:Y:S01]  /*4ac0*/  LDC.64 R12, c[0x0][0xb10] ;  /* 0x0002c400ff0c7b82 */ /* 0x000f220000000a00 */
[----:B------:R-:W3:Y:S01]  /*4ad0*/  LDS.128 R16, [R16+0xf0] ;  /* 0x0000f00010107984 */ /* 0x000ee20000000c00 */
[----:B-1----:R-:W-:Y:S01]  /*4ae0*/  ISETP.NE.AND P1, PT, R73, 0x1, PT ;  /* 0x000000014900780c */ /* 0x002fe20003f25270 */
[----:B--2---:R-:W-:Y:S01]  /*4af0*/  VIADD R0, R0, 0x90 ;  /* 0x0000009000007836 */ /* 0x004fe20000000000 */
[----:B------:R-:W-:Y:S04]  /*4b00*/  ISETP.GE.AND P0, PT, R72, 0x1, PT ;  /* 0x000000014800780c */ /* 0x000fe80003f06270 */
[----:B------:R-:W1:Y:S01]  /*4b10*/  LDC.64 R10, c[0x0][0xb18] ;  /* 0x0002c600ff0a7b82 */ /* 0x000e620000000a00 */
[----:B------:R-:W-:Y:S01]  /*4b20*/  PRMT R0, RZ, 0x654, R0 ;  /* 0x00000654ff007816 */ /* 0x000fe20000000000 */
[----:B------:R-:W-:Y:S01]  /*4b30*/  @!PT LDS RZ, [RZ] ;  /* 0x00000000fffff984 */ /* 0x000fe20000000800 */
[----:B------:R-:W-:Y:S01]  /*4b40*/  @!PT LDS RZ, [RZ] ;  /* 0x00000000fffff984 */ /* 0x000fe20000000800 */
[----:B------:R-:W-:Y:S01]  /*4b50*/  @!PT LDS RZ, [RZ] ;  /* 0x00000000fffff984 */ /* 0x000fe20000000800 */
[----:B------:R-:W-:Y:S01]  /*4b60*/  @!PT LDS RZ, [RZ] ;  /* 0x00000000fffff984 */ /* 0x000fe20000000800 */
[----:B------:R2:W-:Y:S06]  /*4b70*/  MEMBAR.ALL.CTA ;  /* 0x0000000000007992 */ /* 0x0005ec0000008000 */
[----:B--2---:R-:W2:Y:S01]  /*4b80*/  FENCE.VIEW.ASYNC.S ;  /* 0x00000000000073c6 */ /* 0x004ea20000000000 */
[----:B------:R-:W1:Y:S08]  /*4b90*/  @!P1 LDC R14, c[0x0][0xb20] ;  /* 0x0002c800ff0e9b82 */ /* 0x000e700000000800 */
[----:B------:R-:W1:Y:S01]  /*4ba0*/  @!P1 LDC R9, c[0x0][0xb0c] ;  /* 0x0002c300ff099b82 */ /* 0x000e620000000800 */
[----:B--2---:R2:W-:Y:S01]  /*4bb0*/  SYNCS.ARRIVE.TRANS64.RED.A1T0 RZ, [R0+URZ], RZ ;  /* 0x000000ff00ff79a7 */ /* 0x0045e200081004ff */
[----:B---3--:R-:W-:Y:S04]  /*4bc0*/  LOP3.LUT P4, RZ, R18, 0x1, RZ, 0xc0, !PT ;  /* 0x0000000112ff7812 */ /* 0x008fe8000788c0ff */
[----:B------:R-:W-:Y:S09]  /*4bd0*/  P2R R190, PR, RZ, 0x10 ;  /* 0x00000010ffbe7803 */ /* 0x000ff20000000000 */
[----:B------:R-:W-:Y:S02]  /*4be0*/  @P4 MOV R77, R16 ;  /* 0x00000010004d4202 */ /* 0x000fe40000000f00 */
[----:B------:R-:W-:Y:S01]  /*4bf0*/  @P4 LOP3.LUT R75, R17, 0xffff, RZ, 0xc0, !PT ;  /* 0x0000ffff114b4812 */ /* 0x000fe200078ec0ff */
[----:B--2-4-:R-:W-:Y:S06]  /*4c00*/  @!P0 BRA `(.L_x_81) ;  /* 0x0000000000a48947 */ /* 0x014fec0003800000 */
[----:B------:R-:W-:Y:S01]  /*4c10*/  IMAD.HI.U32 R23, R178, R71, RZ ;  /* 0x00000047b2177227 */ /* 0x000fe200078e00ff */
[----:B------:R-:W-:Y:S02]  /*4c20*/  ISETP.NE.AND P0, PT, R70, 0x1, PT ;  /* 0x000000014600780c */ /* 0x000fe40003f05270 */
[----:B------:R-:W-:Y:S01]  /*4c30*/  ISETP.NE.AND P2, PT, R72, 0x1, PT ;  /* 0x000000014800780c */ /* 0x000fe20003f45270 */
[----:B------:R-:W-:Y:S01]  /*4c40*/  IMAD.HI.U32 R22, R177, R168, RZ ;  /* 0x000000a8b1167227 */ /* 0x000fe200078e00ff */
[----:B------:R-:W-:Y:S02]  /*4c50*/  SHF.R.U32.HI R23, RZ, R174, R23 ;  /* 0x000000aeff177219 */ /* 0x000fe40000011617 */
[----:B------:R-:W-:Y:S01]  /*4c60*/  ISETP.NE.AND P3, PT, R74, 0x1, PT ;  /* 0x000000014a00780c */ /* 0x000fe20003f65270 */
[----:B------:R-:W-:Y:S01]  /*4c70*/  IMAD.HI.U32 R26, R77, R168, RZ ;  /* 0x000000a84d1a7227 */ /* 0x000fe200078e00ff */
[----:B------:R-:W-:Y:S02]  /*4c80*/  SHF.R.U32.HI R22, RZ, R169, R22 ;  /* 0x000000a9ff167219 */ /* 0x000fe40000011616 */
[----:B------:R-:W-:Y:S01]  /*4c90*/  SEL R3, R178, R23, !P0 ;  /* 0x00000017b2037207 */ /* 0x000fe20004000000 */
[----:B------:R-:W-:Y:S01]  /*4ca0*/  IMAD.HI.U32 R23, R75, R71, RZ ;  /* 0x000000474b177227 */ /* 0x000fe200078e00ff */
[----:B------:R-:W-:Y:S02]  /*4cb0*/  SEL R7, R177, R22, !P3 ;  /* 0x00000016b1077207 */ /* 0x000fe40005800000 */
[----:B------:R-:W-:Y:S01]  /*4cc0*/  SHF.R.U32.HI R26, RZ, R169, R26 ;  /* 0x000000a9ff1a7219 */ /* 0x000fe2000001161a */
[-C--:B------:R-:W-:Y:S04]  /*4cd0*/  IMAD.HI.U32 R22, R3, R68.reuse, RZ ;  /* 0x0000004403167227 */ /* 0x080fe800078e00ff */
[----:B------:R-:W-:Y:S01]  /*4ce0*/  IMAD.HI.U32 R24, R7, R68, RZ ;  /* 0x0000004407187227 */ /* 0x000fe200078e00ff */
[-C--:B------:R-:W-:Y:S02]  /*4cf0*/  @P2 SHF.R.U32.HI R3, RZ, R69.reuse, R22 ;  /* 0x00000045ff032219 */ /* 0x080fe40000011616 */
[----:B------:R-:W-:Y:S02]  /*4d00*/  SHF.R.U32.HI R22, RZ, R174, R23 ;  /* 0x000000aeff167219 */ /* 0x000fe40000011617 */
[----:B------:R-:W-:Y:S01]  /*4d10*/  @P2 SHF.R.U32.HI R7, RZ, R69, R24 ;  /* 0x00000045ff072219 */ /* 0x000fe20000011618 */
[C---:B------:R-:W-:Y:S01]  /*4d20*/  IMAD R2, R72.reuse, R3, RZ ;  /* 0x0000000348027224 */ /* 0x040fe200078e02ff */
[----:B------:R-:W-:Y:S02]  /*4d30*/  SEL R5, R75, R22, !P0 ;  /* 0x000000164b057207 */ /* 0x000fe40004000000 */
[----:B------:R-:W-:Y:S01]  /*4d40*/  SEL R3, R77, R26, !P3 ;  /* 0x0000001a4d037207 */ /* 0x000fe20005800000 */
[----:B------:R-:W-:Y:S01]  /*4d50*/  IMAD R4, R72, R7, RZ ;  /* 0x0000000748047224 */ /* 0x000fe200078e02ff */
[C---:B------:R-:W-:Y:S01]  /*4d60*/  ISETP.GE.AND P0, PT, R5.reuse, R2, PT ;  /* 0x000000020500720c */ /* 0x040fe20003f06270 */
[----:B------:R-:W-:Y:S03]  /*4d70*/  IMAD.HI.U32 R6, R5, R68, RZ ;  /* 0x0000004405067227 */ /* 0x000fe600078e00ff */
[----:B------:R-:W-:Y:S01]  /*4d80*/  ISETP.GE.OR P0, PT, R3, R4, P0 ;  /* 0x000000040300720c */ /* 0x000fe20000706670 */
[----:B------:R-:W-:Y:S01]  /*4d90*/  IMAD.MOV R4, RZ, RZ, -R3 ;  /* 0x000000ffff047224 */ /* 0x000fe200078e0a03 */
[-C--:B------:R-:W-:Y:S03]  /*4da0*/  SHF.R.U32.HI R6, RZ, R69.reuse, R6 ;  /* 0x00000045ff067219 */ /* 0x080fe60000011606 */
[----:B------:R-:W-:Y:S01]  /*4db0*/  IMAD R77, R74, R4, R77 ;  /* 0x000000044a4d7224 */ /* 0x000fe200078e024d */
[----:B------:R-:W-:Y:S05]  /*4dc0*/  SEL R15, R5, R6, !P2 ;  /* 0x00000006050f7207 */ /* 0x000fea0005000000 */
[----:B------:R-:W-:Y:S02]  /*4dd0*/  IMAD.MOV R6, RZ, RZ, -R15 ;  /* 0x000000ffff067224 */ /* 0x000fe400078e0a0f */
[C---:B------:R-:W-:Y:S04]  /*4de0*/  @!P0 IMAD.HI.U32 R2, R3.reuse, R68, RZ ;  /* 0x0000004403028227 */ /* 0x040fe800078e00ff */
[----:B------:R-:W-:Y:S01]  /*4df0*/  IMAD R6, R72, R6, R5 ;  /* 0x0000000648067224 */ /* 0x000fe200078e0205 */
[----:B------:R-:W-:Y:S04]  /*4e00*/  @!P0 SHF.R.U32.HI R2, RZ, R69, R2 ;  /* 0x00000045ff028219 */ /* 0x000fe80000011602 */
[----:B------:R-:W-:Y:S02]  /*4e10*/  @!P0 SEL R0, R3, R2, !P2 ;  /* 0x0000000203008207 */ /* 0x000fe40005000000 */
[----:B------:R-:W-:Y:S02]  /*4e20*/  IADD3 R2, PT, PT, -R5, RZ, RZ ;  /* 0x000000ff05027210 */ /* 0x000fe40007ffe1ff */
[----:B------:R-:W-:Y:S01]  /*4e30*/  @!P0 IADD3 R8, PT, PT, R15, -R0, RZ ;  /* 0x800000000f088210 */ /* 0x000fe20007ffe0ff */
[----:B------:R-:W-:Y:S02]  /*4e40*/  @!P0 IMAD R0, R7, R6, R0 ;  /* 0x0000000607008224 */ /* 0x000fe400078e0200 */
[----:B------:R-:W-:Y:S02]  /*4e50*/  IMAD R75, R70, R2, R75 ;  /* 0x00000002464b7224 */ /* 0x000fe400078e024b */
[----:B------:R-:W-:Y:S02]  /*4e60*/  @!P0 IMAD R5, R8, R72, R3 ;  /* 0x0000004808058224 */ /* 0x000fe400078e0203 */
[----:B------:R-:W-:Y:S04]  /*4e70*/  @!P0 IMAD.MOV.U32 R3, RZ, RZ, R0 ;  /* 0x000000ffff038224 */ /* 0x000fe800078e0000 */
[----:B------:R-:W-:Y:S02]  /*4e80*/  IMAD R77, R3, R74, R77 ;  /* 0x0000004a034d7224 */ /* 0x000fe400078e024d */
[----:B------:R-:W-:Y:S07]  /*4e90*/  IMAD R75, R5, R70, R75 ;  /* 0x00000046054b7224 */ /* 0x000fee00078e024b */
.L_x_81:
[----:B-1----:R-:W-:Y:S01]  /*4ea0*/  @!P1 ISETP.NE.AND P0, PT, R10, 0x1, PT ;  /* 0x000000010a00980c */ /* 0x002fe20003f05270 */
[----:B------:R-:W-:Y:S01]  /*4eb0*/  @!P1 IMAD.HI.U32 R0, R77, R12, RZ ;  /* 0x0000000c4d009227 */ /* 0x000fe200078e00ff */
[----:B------:R-:W-:Y:S01]  /*4ec0*/  @!P1 ISETP.NE.AND P2, PT, R9, 0x1, PT ;  /* 0x000000010900980c */ /* 0x000fe20003f45270 */
[----:B------:R-:W-:Y:S01]  /*4ed0*/  ULOP3.LUT UP0, URZ, UR48, 0x1b0, URZ, 0xc0, !UPT ;  /* 0x000001b030ff7892 */ /* 0x000fe2000f80c0ff */
[----:B------:R-:W-:Y:S01]  /*4ee0*/  R2UR UR42, R21 ;  /* 0x00000000152a72ca */ /* 0x000fe200000e0000 */
[----:B------:R-:W-:Y:S01]  /*4ef0*/  @!P1 IMAD.HI.U32 R3, R75, R11, RZ ;  /* 0x0000000b4b039227 */ /* 0x000fe200078e00ff */
[----:B------:R-:W-:Y:S02]  /*4f00*/  @!P1 SHF.R.U32.HI R0, RZ, R13, R0 ;  /* 0x0000000dff009219 */ /* 0x000fe40000011600 */
[----:B------:R-:W-:Y:S01]  /*4f10*/  R2UR UR41, R20 ;  /* 0x00000000142972ca */ /* 0x000fe200000e0000 */
[----:B------:R-:W-:Y:S01]  /*4f20*/  VIADD R191, R191, 0x1 ;  /* 0x00000001bfbf7836 */ /* 0x000fe20000000000 */
[----:B------:R-:W-:Y:S02]  /*4f30*/  @!P1 SHF.R.U32.HI R2, RZ, R14, R3 ;  /* 0x0000000eff029219 */ /* 0x000fe40000011603 */
[----:B------:R-:W-:Y:S02]  /*4f40*/  @!P1 SEL R3, R77, R0, !P2 ;  /* 0x000000004d039207 */ /* 0x000fe40005000000 */
[----:B------:R-:W-:Y:S02]  /*4f50*/  @!P1 SEL R2, R75, R2, !P0 ;  /* 0x000000024b029207 */ /* 0x000fe40004000000 */
[----:B------:R-:W-:Y:S01]  /*4f60*/  @P4 SHF.R.U32.HI R179, RZ, 0x10, R17 ;  /* 0x00000010ffb34819 */ /* 0x000fe20000011611 */
[----:B------:R-:W-:Y:S02]  /*4f70*/  USHF.L.U32 UR42, UR42, 0x7, URZ ;  /* 0x000000072a2a7899 */ /* 0x000fe400080006ff */
[----:B------:R-:W-:Y:S02]  /*4f80*/  @!P1 IMAD.IADD R0, R2, 0x1, -R3 ;  /* 0x0000000102009824 */ /* 0x000fe400078e0a03 */
[----:B------:R-:W-:Y:S01]  /*4f90*/  @!P1 IMAD.IADD R2, R3, 0x1, -R2 ;  /* 0x0000000103029824 */ /* 0x000fe200078e0a02 */
[----:B------:R-:W-:Y:S01]  /*4fa0*/  USHF.L.U32 UR41, UR41, 0x8, URZ ;  /* 0x0000000829297899 */ /* 0x000fe200080006ff */
[----:B------:R-:W-:Y:S02]  /*4fb0*/  @!P1 IMAD R77, R0, R9, R77 ;  /* 0x00000009004d9224 */ /* 0x000fe400078e024d */
[----:B------:R-:W-:Y:S01]  /*4fc0*/  @!P1 IMAD R75, R2, R10, R75 ;  /* 0x0000000a024b9224 */ /* 0x000fe200078e024b */
[----:B------:R-:W-:Y:S08]  /*4fd0*/  BRA.U !UP0, `(.L_x_82) ;  /* 0x0000000108407547 */ /* 0x000ff0000b800000 */
[----:B------:R-:W1:Y:S01]  /*4fe0*/  LDCU.64 UR8, c[0x4][0x88] ;  /* 0x01001100ff0877ac */ /* 0x000e620008000a00 */
[----:B------:R-:W-:Y:S01]  /*4ff0*/  MOV R3, 0x0 ;  /* 0x0000000000037802 */ /* 0x000fe20000000f00 */
[----:B------:R-:W-:Y:S02]  /*5000*/  HFMA2 R12, -RZ, RZ, 0, 5.9604644775390625e-08 ;  /* 0x00000001ff0c7431 */ /* 0x000fe400000001ff */
[----:B------:R-:W-:Y:S02]  /*5010*/  IMAD.MOV.U32 R8, RZ, RZ, 0x70 ;  /* 0x00000070ff087424 */ /* 0x000fe400078e00ff */
[----:B------:R-:W-:Y:S01]  /*5020*/  IMAD.MOV.U32 R13, RZ, RZ, RZ ;  /* 0x000000ffff0d7224 */ /* 0x000fe200078e00ff */
[----:B------:R-:W2:Y:S01]  /*5030*/  LDCU.64 UR6, c[0x4][0x90] ;  /* 0x01001200ff0677ac */ /* 0x000ea20008000a00 */
[----:B------:R-:W3:Y:S01]  /*5040*/  LDC.64 R2, c[0x4][R3] ;  /* 0x0100000003027b82 */ /* 0x000ee20000000a00 */
[----:B------:R-:W4:Y:S01]  /*5050*/  LDCU.64 UR4, c[0x4][0x8] ;  /* 0x01000100ff0477ac */ /* 0x000f220008000a00 */
[----:B-1----:R-:W-:Y:S01]  /*5060*/  MOV R5, UR9 ;  /* 0x0000000900057c02 */ /* 0x002fe20008000f00 */
[----:B------:R-:W-:Y:S01]  /*5070*/  IMAD.U32 R4, RZ, RZ, UR8 ;  /* 0x00000008ff047e24 */ /* 0x000fe2000f8e00ff */
[----:B--2---:R-:W-:Y:S01]  /*5080*/  MOV R7, UR7 ;  /* 0x0000000700077c02 */ /* 0x004fe20008000f00 */
[----:B------:R-:W-:Y:S01]  /*5090*/  IMAD.U32 R6, RZ, RZ, UR6 ;  /* 0x00000006ff067e24 */ /* 0x000fe2000f8e00ff */
[----:B----4-:R-:W-:Y:S01]  /*50a0*/  MOV R11, UR5 ;  /* 0x00000005000b7c02 */ /* 0x010fe20008000f00 */
[----:B------:R-:W-:Y:S02]  /*50b0*/  IMAD.U32 R10, RZ, RZ, UR4 ;  /* 0x00000004ff0a7e24 */ /* 0x000fe4000f8e00ff */
[----:B------:R-:W-:Y:S07]  /*50c0*/  LEPC R20, `(.L_x_82) ;  /* 0x000000001014794e */ /* 0x000fee0000000000 */
[----:B---3-5:R-:W-:Y:S05]  /*50d0*/  CALL.ABS.NOINC R2 ;  /* 0x0000000002007343 */ /* 0x028fea0003c00000 */
.L_x_82:
[----:B------:R-:W-:Y:S01]  /*50e0*/  LOP3.LUT P0, RZ, R188, 0x1b0, RZ, 0xc0, !PT ;  /* 0x000001b0bcff7812 */ /* 0x000fe2000780c0ff */
[----:B------:R-:W-:Y:S11]  /*50f0*/  BSSY.RECONVERGENT B6, `(.L_x_83) ;  /* 0x0000013000067945 */ /* 0x000ff60003800200 */
[----:B------:R-:W-:Y:S01]  /*5100*/  @!UPT UIADD3 URZ, UPT, UPT, URZ, URZ, URZ ;  /* 0x000000fffffff290 */ /* 0x000fe2000fffe0ff */
[----:B------:R-:W-:Y:S05]  /*5110*/  @!P0 BRA `(.L_x_84) ;  /* 0x0000000000408947 */ /* 0x000fea0003800000 */
        /* <DEDUP_REMOVED lines=16> */
.L_x_84:
[----:B------:R-:W-:Y:S05]  /*5220*/  BSYNC.RECONVERGENT B6 ;  /* 0x0000000000067941 */ /* 0x000fea0003800200 */
.L_x_83:
[----:B------:R-:W-:Y:S01]  /*5230*/  ISETP.NE.U32.AND P4, PT, R166, RZ, PT ;  /* 0x000000ffa600720c */ /* 0x000fe20003f85070 */
[----:B------:R-:W-:Y:S01]  /*5240*/  UISETP.NE.AND UP2, UPT, UR50, URZ, UPT ;  /* 0x000000ff3200728c */ /* 0x000fe2000bf45270 */
[----:B------:R-:W-:Y:S01]  /*5250*/  ISETP.NE.U32.AND P2, PT, RZ, UR38, PT ;  /* 0x00000026ff007c0c */ /* 0x000fe2000bf45070 */
[----:B------:R-:W-:Y:S01]  /*5260*/  UISETP.NE.U32.AND UP1, UPT, UR44, URZ, UPT ;  /* 0x000000ff2c00728c */ /* 0x000fe2000bf25070 */
[----:B------:R-:W-:Y:S01]  /*5270*/  ISETP.NE.AND.EX P4, PT, R167, RZ, PT, P4 ;  /* 0x000000ffa700720c */ /* 0x000fe20003f85340 */
[----:B------:R-:W-:Y:S01]  /*5280*/  UPLOP3.LUT UP0, UPT, UPT, UPT, UPT, 0x40, 0x4 ;  /* 0x000000000004789c */ /* 0x000fe20003f0e870 */
[----:B------:R-:W-:Y:S01]  /*5290*/  ISETP.NE.AND.EX P2, PT, RZ, UR39, PT, P2 ;  /* 0x00000027ff007c0c */ /* 0x000fe2000bf45320 */
[----:B------:R-:W-:Y:S01]  /*52a0*/  UISETP.NE.AND.EX UP1, UPT, UR45, URZ, UPT, UP1 ;  /* 0x000000ff2d00728c */ /* 0x000fe2000bf25310 */
[----:B------:R-:W-:Y:S04]  /*52b0*/  PLOP3.LUT P1, PT, PT, PT, UP2, 0x80, 0x8 ;  /* 0x000000000008781c */ /* 0x000fe80003f2f028 */
[----:B------:R-:W-:Y:S06]  /*52c0*/  @UP2 UPLOP3.LUT UP0, UPT, UPT, UPT, UP1, 0x80, 0x8 ;  /* 0x000000000008289c */ /* 0x000fec0003f0f010 */
[----:B------:R-:W-:Y:S01]  /*52d0*/  PLOP3.LUT P0, PT, PT, PT, UP0, 0x80, 0x8 ;  /* 0x000000000008781c */ /* 0x000fe20003f0f008 */
[----:B------:R-:W-:Y:S01]  /*52e0*/  @!UPT UIADD3 URZ, UPT, UPT, URZ, URZ, URZ ;  /* 0x000000fffffff290 */ /* 0x000fe2000fffe0ff */
[----:B------:R-:W-:Y:S11]  /*52f0*/  BRA.U !UP1, `(.L_x_85) ;  /* 0x0000000109387547 */ /* 0x000ff6000b800000 */
[----:B------:R-:W-:Y:S01]  /*5300*/  UISETP.NE.U32.AND UP0, UPT, UR38, URZ, UPT ;  /* 0x000000ff2600728c */ /* 0x000fe2000bf05070 */
[----:B------:R-:W-:Y:S02]  /*5310*/  HFMA2 R0, -RZ, RZ, 0, 5.9604644775390625e-08 ;  /* 0x00000001ff007431 */ /* 0x000fe400000001ff */
[----:B------:R-:W-:Y:S01]  /*5320*/  IMAD.MOV.U32 R171, RZ, RZ, 0x1 ;  /* 0x00000001ffab7424 */ /* 0x000fe200078e00ff */
[----:B------:R-:W-:Y:S06]  /*5330*/  UISETP.NE.AND.EX UP0, UPT, UR39, URZ, UPT, UP0 ;  /* 0x000000ff2700728c */ /* 0x000fec000bf05300 */
[----:B------:R-:W-:Y:S05]  /*5340*/  PLOP3.LUT P3, PT, PT, PT, UP0, 0x80, 0x8 ;  /* 0x000000000008781c */ /* 0x000fea0003f6f008 */
[----:B------:R-:W1:Y:S01]  /*5350*/  @UP0 LDCU.64 UR6, c[0x0][0x888] ;  /* 0x00011100ff0607ac */ /* 0x000e620008000a00 */
[----:B------:R-:W-:Y:S07]  /*5360*/  @UP0 UIMAD UR4, UR36, UR44, URZ ;  /* 0x0000002c240402a4 */ /* 0x000fee000f8e02ff */
[----:B------:R-:W-:Y:S01]  /*5370*/  @!P3 PRMT R171, R0, 0x7610, R171 ;  /* 0x0000761000abb816 */ /* 0x000fe200000000ab */
[----:B-1----:R-:W-:Y:S03]  /*5380*/  @UP0 UIMAD.WIDE UR6, UR4, 0x4, UR6 ;  /* 0x00000004040608a5 */ /* 0x002fe6000f8e0206 */
[----:B------:R-:W1:Y:S03]  /*5390*/  @!UP0 LDCU UR4, c[0x0][0x880] ;  /* 0x00011000ff0487ac */ /* 0x000e660008000800 */
[----:B------:R-:W-:Y:S01]  /*53a0*/  IMAD.U32 R2, RZ, RZ, UR6 ;  /* 0x00000006ff027e24 */ /* 0x000fe2000f8e00ff */
[----:B------:R-:W-:Y:S05]  /*53b0*/  MOV R3, UR7 ;  /* 0x0000000700037c02 */ /* 0x000fea0008000f00 */
[----:B-----5:R2:W5:Y:S02]  /*53c0*/  @P3 LDG.E R81, desc[UR46][R2.64] ;  /* 0x0000002e02513981 */ /* 0x020564000c1e1900 */
[----:B-12---:R-:W-:Y:S02]  /*53d0*/  @!P3 IMAD.U32 R81, RZ, RZ, UR4 ;  /* 0x00000004ff51be24 */ /* 0x006fe4000f8e00ff */
.L_x_85:
[----:B------:R-:W-:Y:S05]  /*53e0*/  @!P4 BRA `(.L_x_86) ;  /* 0x000000000020c947 */ /* 0x000fea0003800000 */
[----:B------:R-:W-:Y:S04]  /*53f0*/  ISETP.NE.U32.AND P3, PT, R164, RZ, PT ;  /* 0x000000ffa400720c */ /* 0x000fe80003f65070 */
[----:B------:R-:W-:Y:S11]  /*5400*/  ISETP.NE.AND.EX P3, PT, R165, RZ, PT, P3 ;  /* 0x000000ffa500720c */ /* 0x000ff60003f65330 */
[----:B------:R-:W-:Y:S02]  /*5410*/  @!UPT UIADD3 URZ, UPT, UPT, URZ, URZ, URZ ;  /* 0x000000fffffff290 */ /* 0x000fe4000fffe0ff */
[----:B------:R-:W1:Y:S01]  /*5420*/  @P3 LDC.64 R2, c[0x0][0x8a8] ;  /* 0x00022a00ff023b82 */ /* 0x000e620000000a00 */
[----:B------:R-:W-:Y:S04]  /*5430*/  @P3 IMAD R0, R166, UR36, RZ ;  /* 0x00000024a6003c24 */ /* 0x000fe8000f8e02ff */
[----:B-1----:R-:W-:Y:S05]  /*5440*/  @P3 IMAD.WIDE R2, R0, 0x4, R2 ;  /* 0x0000000400023825 */ /* 0x002fea00078e0202 */
[----:B-----5:R1:W5:Y:S02]  /*5450*/  @P3 LDG.E R78, desc[UR46][R2.64] ;  /* 0x0000002e024e3981 */ /* 0x020364000c1e1900 */
[----:B-1----:R-:W2:Y:S02]  /*5460*/  @!P3 LDC R78, c[0x0][0x8a0] ;  /* 0x00022800ff4ebb82 */ /* 0x002ea40000000800 */
.L_x_86:
[----:B-----5:R-:W-:Y:S01]  /*5470*/  FSETP.NEU.AND P4, PT, R81, RZ, PT ;  /* 0x000000ff5100720b */ /* 0x020fe20003f8d000 */
[----:B------:R-:W-:Y:S01]  /*5480*/  BSSY B1, `(.L_x_87) ;  /* 0x0000047000017945 */ /* 0x000fe20003800000 */
[----:B------:R-:W-:Y:S01]  /*5490*/  SEL R5, RZ, 0xffffffff, P2 ;  /* 0xffffffffff057807 */ /* 0x000fe20001000000 */
[----:B------:R-:W-:Y:S01]  /*54a0*/  IMAD.MOV.U32 R196, RZ, RZ, 0x1 ;  /* 0x00000001ffc47424 */ /* 0x000fe200078e00ff */
[----:B------:R-:W-:Y:S01]  /*54b0*/  LOP3.LUT P3, RZ, R171, 0xff, RZ, 0xc0, !PT ;  /* 0x000000ffabff7812 */ /* 0x000fe2000786c0ff */
[C---:B------:R-:W-:Y:S01]  /*54c0*/  IMAD R80, R76.reuse, 0x100, R79 ;  /* 0x000001004c507824 */ /* 0x040fe200078e024f */
[----:B------:R-:W-:Y:S02]  /*54d0*/  @P1 SEL R0, RZ, 0xffffffff, P4 ;  /* 0xffffffffff001807 */ /* 0x000fe40002000000 */
[----:B------:R-:W-:Y:S02]  /*54e0*/  CS2R R162, SRZ ;  /* 0x0000000000a27805 */ /* 0x000fe4000001ff00 */
[----:B------:R-:W-:Y:S02]  /*54f0*/  LEA R3, R181, UR49, 0x3 ;  /* 0x00000031b5037c11 */ /* 0x000fe4000f8e18ff */
[----:B------:R-:W-:Y:S02]  /*5500*/  CS2R R160, SRZ ;  /* 0x0000000000a07805 */ /* 0x000fe4000001ff00 */
[----:B------:R-:W-:Y:S02]  /*5510*/  @P0 SEL R0, R5, R0, !P3 ;  /* 0x0000000005000207 */ /* 0x000fe40005800000 */
[----:B------:R-:W-:Y:S02]  /*5520*/  CS2R R158, SRZ ;  /* 0x00000000009e7805 */ /* 0x000fe4000001ff00 */
[----:B------:R-:W-:Y:S02]  /*5530*/  LEA R193, R76, UR49, 0x3 ;  /* 0x000000314cc17c11 */ /* 0x000fe4000f8e18ff */
[----:B------:R-:W-:Y:S02]  /*5540*/  CS2R R156, SRZ ;  /* 0x00000000009c7805 */ /* 0x000fe4000001ff00 */
[----:B------:R-:W-:Y:S02]  /*5550*/  @P1 LOP3.LUT R0, R0, 0x1, RZ, 0xc0, !PT ;  /* 0x0000000100001812 */ /* 0x000fe400078ec0ff */
[----:B------:R-:W-:Y:S02]  /*5560*/  CS2R R154, SRZ ;  /* 0x00000000009a7805 */ /* 0x000fe4000001ff00 */
[----:B------:R-:W-:Y:S02]  /*5570*/  SHF.L.U32 R2, R183, 0x1f, RZ ;  /* 0x0000001fb7027819 */ /* 0x000fe400000006ff */
[----:B------:R-:W-:Y:S02]  /*5580*/  CS2R R152, SRZ ;  /* 0x0000000000987805 */ /* 0x000fe4000001ff00 */
[----:B------:R-:W-:Y:S02]  /*5590*/  ISETP.NE.U32.OR P6, PT, R0, 0x1, !P1 ;  /* 0x000000010000780c */ /* 0x000fe40004fc5470 */
[----:B------:R-:W-:Y:S02]  /*55a0*/  CS2R R150, SRZ ;  /* 0x0000000000967805 */ /* 0x000fe4000001ff00 */
[----:B------:R-:W-:Y:S02]  /*55b0*/  PLOP3.LUT P2, PT, PT, PT, UP1, 0x80, 0x8 ;  /* 0x000000000008781c */ /* 0x000fe40003f4f018 */
[----:B------:R-:W-:Y:S02]  /*55c0*/  CS2R R148, SRZ ;  /* 0x0000000000947805 */ /* 0x000fe4000001ff00 */
[----:B------:R-:W-:Y:S02]  /*55d0*/  SEL R0, RZ, 0xffffffff, P4 ;  /* 0xffffffffff007807 */ /* 0x000fe40002000000 */
[----:B------:R-:W-:Y:S03]  /*55e0*/  P2R R198, PR, RZ, 0x40 ;  /* 0x00000040ffc67803 */ /* 0x000fe60000000000 */
[----:B------:R-:W-:Y:S04]  /*55f0*/  @P6 SHF.L.U32 R4, R180, 0x1f, RZ ;  /* 0x0000001fb4046819 */ /* 0x000fe800000006ff */
[----:B------:R-:W-:Y:S01]  /*5600*/  @P2 SEL R0, R5, R0, !P3 ;  /* 0x0000000005002207 */ /* 0x000fe20005800000 */
[----:B------:R-:W1:Y:S03]  /*5610*/  @P6 SYNCS.PHASECHK.TRANS64.TRYWAIT P1, [R3+URZ+0x30], R4 ;  /* 0x00003004030065a7 */ /* 0x000e6600080211ff */
[----:B------:R-:W-:Y:S04]  /*5620*/  LOP3.LUT R0, R0, 0x1, RZ, 0xc0, !PT ;  /* 0x0000000100007812 */ /* 0x000fe800078ec0ff */
[----:B------:R-:W-:Y:S04]  /*5630*/  ISETP.NE.U32.AND P5, PT, R0, 0x1, PT ;  /* 0x000000010000780c */ /* 0x000fe80003fa5070 */
[----:B------:R-:W-:Y:S01]  /*5640*/  P2R R197, PR, RZ, 0x20 ;  /* 0x00000020ffc57803 */ /* 0x000fe20000000000 */
[----:B------:R3:W4:Y:S01]  /*5650*/  SYNCS.PHASECHK.TRANS64.TRYWAIT P0, [R193+URZ+0xa0], R2 ;  /* 0x0000a002c10075a7 */ /* 0x00072200080011ff */
[----:B-1----:R-:W-:Y:S01]  /*5660*/  @P6 SEL R196, RZ, 0x1, !P1 ;  /* 0x00000001ffc46807 */ /* 0x002fe20004800000 */
[----:B---3--:R-:W-:Y:S06]  /*5670*/  @!P6 BRA `(.L_x_88) ;  /* 0x00000000009ce947 */ /* 0x008fec0003800000 */
[----:B------:R-:W-:Y:S01]  /*5680*/  @P5 IMAD R6, R181, 0x2000, R186 ;  /* 0x00002000b5065824 */ /* 0x000fe200078e02ba */
[----:B------:R-:W-:Y:S01]  /*5690*/  ISETP.NE.AND P1, PT, R196, RZ, PT ;  /* 0x000000ffc400720c */ /* 0x000fe20003f25270 */
[----:B------:R-:W-:Y:S01]  /*56a0*/  BSSY B0, `(.L_x_89) ;  /* 0x0000010000007945 */ /* 0x000fe20003800000 */
[----:B------:R-:W-:Y:S01]  /*56b0*/  CS2R R150, SRZ ;  /* 0x0000000000967805 */ /* 0x000fe2000001ff00 */
[--C-:B------:R-:W-:Y:S01]  /*56c0*/  @P5 IMAD R7, R187, -0x10, R6.reuse ;  /* 0xfffffff0bb075824 */ /* 0x100fe200078e0206 */
[----:B------:R-:W-:Y:S01]  /*56d0*/  CS2R R148, SRZ ;  /* 0x0000000000947805 */ /* 0x000fe2000001ff00 */
[----:B------:R-:W-:Y:S01]  /*56e0*/  @P5 IMAD R5, R185, -0x10, R6 ;  /* 0xfffffff0b9055824 */ /* 0x000fe200078e0206 */
[----:B------:R-:W-:Y:S01]  /*56f0*/  CS2R R158, SRZ ;  /* 0x00000000009e7805 */ /* 0x000fe2000001ff00 */
[----:B------:R-:W-:Y:S01]  /*5700*/  @P5 IMAD R4, R184, 0x10, R7 ;  /* 0x00000010b8045824 */ /* 0x000fe200078e0207 */
[----:B------:R-:W-:Y:S02]  /*5710*/  CS2R R156, SRZ ;  /* 0x00000000009c7805 */ /* 0x000fe4000001ff00 */
[----:B------:R-:W-:Y:S02]  /*5720*/  CS2R R154, SRZ ;  /* 0x00000000009a7805 */ /* 0x000fe4000001ff00 */
[----:B------:R-:W-:Y:S02]  /*5730*/  CS2R R152, SRZ ;  /* 0x0000000000987805 */ /* 0x000fe4000001ff00 */
[----:B------:R-:W-:Y:S02]  /*5740*/  CS2R R162, SRZ ;  /* 0x0000000000a27805 */ /* 0x000fe4000001ff00 */
[----:B------:R-:W-:Y:S01]  /*5750*/  CS2R R160, SRZ ;  /* 0x0000000000a07805 */ /* 0x000fe2000001ff00 */
[----:B------:R-:W-:Y:S06]  /*5760*/  @P1 BRA `(.L_x_90) ;  /* 0x00000000000c1947 */ /* 0x000fec0003800000 */
[----:B------:R-:W-:Y:S04]  /*5770*/  SHF.L.U32 R0, R180, 0x1f, RZ ;  /* 0x0000001fb4007819 */ /* 0x000fe800000006ff */
[----:B------:R-:W1:Y:S02]  /*5780*/  SYNCS.PHASECHK.TRANS64.TRYWAIT P1, [R3+URZ+0x30], R0 ;  /* 0x00003000030075a7 */ /* 0x000e6400080211ff */
[----:B-1----:R-:W-:Y:S05]  /*5790*/  @!P1 BRA `(.L_x_91) ;  /* 0x00000060001c9947 */ /* 0x002fea0003800000 */
.L_x_90:
[----:B------:R-:W-:Y:S05]  /*57a0*/  BSYNC B0 ;  /* 0x0000000000007941 */ /* 0x000fea0003800000 */
.L_x_89:
[----:B------:R-:W-:Y:S01]  /*57b0*/  ISETP.NE.AND P1, PT, R197, RZ, PT ;  /* 0x000000ffc500720c */ /* 0x000fe20003f25270 */
[----:B-1----:R-:W-:Y:S02]  /*57c0*/  VIADD R3, R3, 0x50 ;  /* 0x0000005003037836 */ /* 0x002fe40000000000 */
[----:B------:R-:W-:Y:S02]  /*57d0*/  IMAD.U32 R0, RZ, RZ, UR37 ;  /* 0x00000025ff007e24 */ /* 0x000fe4000f8e00ff */
[----:B------:R-:W-:Y:S03]  /*57e0*/  VIADD R181, R181, 0x1 ;  /* 0x00000001b5b57836 */ /* 0x000fe60000000000 */
[----:B------:R-:W-:Y:S05]  /*57f0*/  PRMT R0, R0, 0x654, R3 ;  /* 0x0000065400007816 */ /* 0x000fea0000000003 */
[----:B------:R1:W3:Y:S04]  /*5800*/  @P1 LDS.128 R148, [R6] ;  /* 0x0000000006941984 */ /* 0x0002e80000000c00 */
[----:B------:R1:W1:Y:S04]  /*5810*/  @P1 LDS.128 R156, [R5+0x20] ;  /* 0x00002000059c1984 */ /* 0x0002680000000c00 */
[----:B------:R1:W1:Y:S04]  /*5820*/  @P1 LDS.128 R152, [R7+0x10] ;  /* 0x0000100007981984 */ /* 0x0002680000000c00 */
[----:B------:R1:W1:Y:S01]  /*5830*/  @P1 LDS.128 R160, [R4+0x10] ;  /* 0x0000100004a01984 */ /* 0x0002620000000c00 */
[C---:B------:R-:W-:Y:S01]  /*5840*/  ISETP.NE.AND P1, PT, R181.reuse, 0x4, PT ;  /* 0x00000004b500780c */ /* 0x040fe20003f25270 */
[----:B------:R-:W-:Y:S01]  /*5850*/  @!PT LDS RZ, [RZ] ;  /* 0x00000000fffff984 */ /* 0x000fe20000000800 */
[----:B------:R-:W-:Y:S01]  /*5860*/  @!PT LDS RZ, [RZ] ;  /* 0x00000000fffff984 */ /* 0x000fe20000000800 */
[----:B------:R-:W-:Y:S01]  /*5870*/  @!PT LDS RZ, [RZ] ;  /* 0x00000000fffff984 */ /* 0x000fe20000000800 */
[----:B------:R-:W-:Y:S01]  /*5880*/  @!PT LDS RZ, [RZ] ;  /* 0x00000000fffff984 */ /* 0x000fe20000000800 */
[----:B------:R5:W-:Y:S06]  /*5890*/  MEMBAR.ALL.CTA ;  /* 0x0000000000007992 */ /* 0x000bec0000008000 */
[----:B-----5:R-:W5:Y:S01]  /*58a0*/  FENCE.VIEW.ASYNC.S ;  /* 0x00000000000073c6 */ /* 0x020f620000000000 */
[----:B------:R-:W-:Y:S02]  /*58b0*/  SEL R3, RZ, 0x1, P1 ;  /* 0x00000001ff037807 */ /* 0x000fe40000800000 */
[----:B------:R-:W-:Y:S02]  /*58c0*/  SEL R181, R181, RZ, P1 ;  /* 0x000000ffb5b57207 */ /* 0x000fe40000800000 */
[----:B------:R-:W-:Y:S01]  /*58d0*/  LOP3.LUT R180, R180, R3, RZ, 0x3c, !PT ;  /* 0x00000003b4b47212 */ /* 0x000fe200078e3cff */
[----:B-----5:R1:W-:Y:S06]  /*58e0*/  SYNCS.ARRIVE.TRANS64.RED.A1T0 RZ, [R0+URZ], RZ ;  /* 0x000000ff00ff79a7 */ /* 0x0203ec00081004ff */
.L_x_88:
[----:B------:R-:W-:Y:S05]  /*58f0*/  BSYNC B1 ;  /* 0x0000000000017941 */ /* 0x000fea0003800000 */
.L_x_87:
[----:B-1----:R-:W-:Y:S04]  /*5900*/  SHF.R.U32.HI R0, RZ, 0x15, R80 ;  /* 0x00000015ff007819 */ /* 0x002fe80000011650 */
[----:B------:R-:W-:Y:S01]  /*5910*/  LOP3.LUT P1, RZ, R0, 0x3, R173, 0x48, !PT ;  /* 0x0000000300ff7812 */ /* 0x000fe200078248ad */
[----:B------:R-:W-:Y:S01]  /*5920*/  @!UPT UIADD3 URZ, UPT, UPT, URZ, URZ, URZ ;  /* 0x000000fffffff290 */ /* 0x000fe2000fffe0ff */
[----:B----4-:R-:W-:Y:S11]  /*5930*/  @P0 BRA `(.L_x_92) ;  /* 0x0000000000080947 */ /* 0x010ff60003800000 */
[----:B------:R-:W1:Y:S02]  /*5940*/  SYNCS.PHASECHK.TRANS64.TRYWAIT P0, [R193+URZ+0xa0], R2 ;  /* 0x0000a002c10075a7 */ /* 0x000e6400080011ff */
[----:B-1----:R-:W-:Y:S05]  /*5950*/  @!P0 BRA `(.L_x_93) ;  /* 0x0000005c00c08947 */ /* 0x002fea0003800000 */
.L_x_92:
[----:B------:R-:W-:Y:S04]  /*5960*/  BSSY.RECONVERGENT B6, `(.L_x_94) ;  /* 0x0000012000067945 */ /* 0x000fe80003800200 */
[----:B------:R-:W-:Y:S05]  /*5970*/  @!P1 BRA `(.L_x_95) ;  /* 0x0000000000409947 */ /* 0x000fea0003800000 */
[----:B------:R-:W4:Y:S01]  /*5980*/  LDCU.64 UR8, c[0x4][0x78] ;  /* 0x01000f00ff0877ac */ /* 0x000f220008000a00 */
[----:B------:R-:W-:Y:S01]  /*5990*/  MOV R3, 0x0 ;  /* 0x0000000000037802 */ /* 0x000fe20000000f00 */
[----:B------:R-:W-:Y:S02]  /*59a0*/  HFMA2 R12, -RZ, RZ, 0, 5.9604644775390625e-08 ;  /* 0x00000001ff0c7431 */ /* 0x000fe400000001ff */
[----:B------:R-:W-:Y:S02]  /*59b0*/  IMAD.MOV.U32 R8, RZ, RZ, 0x192 ;  /* 0x00000192ff087424 */ /* 0x000fe400078e00ff */
[----:B------:R-:W-:Y:S01]  /*59c0*/  IMAD.MOV.U32 R13, RZ, RZ, RZ ;  /* 0x000000ffff0d7224 */ /* 0x000fe200078e00ff */
[----:B------:R-:W5:Y:S01]  /*59d0*/  LDCU.64 UR6, c[0x4][0x80] ;  /* 0x01001000ff0677ac */ /* 0x000f620008000a00 */
[----:B-1----:R-:W1:Y:S01]  /*59e0*/  LDC.64 R2, c[0x4][R3] ;  /* 0x0100000003027b82 */ /* 0x002e620000000a00 */
[----:B------:R-:W2:Y:S01]  /*59f0*/  LDCU.64 UR4, c[0x4][0x18] ;  /* 0x01000300ff0477ac */ /* 0x000ea20008000a00 */
[----:B----4-:R-:W-:Y:S01]  /*5a00*/  MOV R5, UR9 ;  /* 0x0000000900057c02 */ /* 0x010fe20008000f00 */
[----:B------:R-:W-:Y:S01]  /*5a10*/  IMAD.U32 R4, RZ, RZ, UR8 ;  /* 0x00000008ff047e24 */ /* 0x000fe2000f8e00ff */
[----:B-----5:R-:W-:Y:S01]  /*5a20*/  MOV R7, UR7 ;  /* 0x0000000700077c02 */ /* 0x020fe20008000f00 */
[----:B------:R-:W-:Y:S01]  /*5a30*/  IMAD.U32 R6, RZ, RZ, UR6 ;  /* 0x00000006ff067e24 */ /* 0x000fe2000f8e00ff */
[----:B--2---:R-:W-:Y:S01]  /*5a40*/  MOV R11, UR5 ;  /* 0x00000005000b7c02 */ /* 0x004fe20008000f00 */
[----:B------:R-:W-:Y:S02]  /*5a50*/  IMAD.U32 R10, RZ, RZ, UR4 ;  /* 0x00000004ff0a7e24 */ /* 0x000fe4000f8e00ff */
[----:B------:R-:W-:Y:S07]  /*5a60*/  LEPC R20, `(.L_x_95) ;  /* 0x000000001014794e */ /* 0x000fee0000000000 */
[----:B-1-3--:R-:W-:Y:S05]  /*5a70*/  CALL.ABS.NOINC R2 ;  /* 0x0000000002007343 */ /* 0x00afea0003c00000 */
.L_x_95:
[----:B------:R-:W-:Y:S05]  /*5a80*/  BSYNC.RECONVERGENT B6 ;  /* 0x0000000000067941 */ /* 0x000fea0003800200 */
.L_x_94:
[-C--:B---3--:R-:W-:Y:S01]  /*5a90*/  F2FP.F16.E4M3.UNPACK_B R83, R148.reuse ;  /* 0x00000094ff53723e */ /* 0x088fe200020006ff */
[----:B------:R-:W-:Y:S05]  /*5aa0*/  WARPSYNC.ALL ;  /* 0x0000000000007948 */ /* 0x000fea0003800000 */
[----:B------:R-:W-:Y:S01]  /*5ab0*/  R2UR UR4, R80 ;  /* 0x00000000500472ca */ /* 0x000fe200000e0000 */
[--C-:B------:R-:W-:Y:S01]  /*5ac0*/  HADD2.F32 R82, -RZ, R83.reuse.H0_H0 ;  /* 0x20000053ff527230 */ /* 0x100fe20000004100 */
[----:B------:R-:W-:Y:S01]  /*5ad0*/  F2FP.F16.E4M3.UNPACK_B R85, R148.H1 ;  /* 0x00000094ff55723e */ /* 0x000fe200030006ff */
[----:B------:R-:W-:Y:S01]  /*5ae0*/  HADD2.F32 R83, -RZ, R83.H1_H1 ;  /* 0x30000053ff537230 */ /* 0x000fe20000004100 */
[-C--:B------:R-:W-:Y:S01]  /*5af0*/  F2FP.F16.E4M3.UNPACK_B R87, R149.reuse ;  /* 0x00000095ff57723e */ /* 0x080fe200020006ff */
[----:B------:R-:W-:Y:S01]  /*5b00*/  BSSY.RECONVERGENT B0, `(.L_x_96) ;  /* 0x000011d000007945 */ /* 0x000fe20003800200 */
[----:B------:R-:W-:Y:S01]  /*5b10*/  F2FP.F16.E4M3.UNPACK_B R89, R149.H1 ;  /* 0x00000095ff59723e */ /* 0x000fe200030006ff */
[----:B------:R-:W-:Y:S01]  /*5b20*/  HADD2.F32 R84, -RZ, R85.H0_H0 ;  /* 0x20000055ff547230 */ /* 0x000fe20000004100 */
[-C--:B------:R-:W-:Y:S01]  /*5b30*/  F2FP.F16.E4M3.UNPACK_B R91, R150.reuse ;  /* 0x00000096ff5b723e */ /* 0x080fe200020006ff */
[----:B------:R-:W-:Y:S01]  /*5b40*/  HADD2.F32 R88, -RZ, R87.H1_H1 ;  /* 0x30000057ff587230 */ /* 0x000fe20000004100 */
[----:B------:R-:W-:Y:S01]  /*5b50*/  F2FP.F16.E4M3.UNPACK_B R93, R150.H1 ;  /* 0x00000096ff5d723e */ /* 0x000fe200030006ff */
[----:B------:R-:W-:Y:S01]  /*5b60*/  HADD2.F32 R86, -RZ, R85.H1_H1 ;  /* 0x30000055ff567230 */ /* 0x000fe20000004100 */
[-C--:B------:R-:W-:Y:S01]  /*5b70*/  F2FP.F16.E4M3.UNPACK_B R95, R151.reuse ;  /* 0x00000097ff5f723e */ /* 0x080fe200020006ff */
[----:B------:R-:W2:Y:S01]  /*5b80*/  LDTM.x64 R4, tmem[UR4] ;  /* 0x00000004000479ee */ /* 0x000ea20008340000 */
[----:B------:R-:W-:Y:S01]  /*5b90*/  F2FP.F16.E4M3.UNPACK_B R97, R151.H1 ;  /* 0x00000097ff61723e */ /* 0x000fe200030006ff */
[----:B------:R-:W-:Y:S01]  /*5ba0*/  HADD2.F32 R85, -RZ, R87.H0_H0 ;  /* 0x20000057ff557230 */ /* 0x000fe20000004100 */
[-C--:B------:R-:W-:Y:S01]  /*5bb0*/  F2FP.F16.E4M3.UNPACK_B R99, R152.reuse ;  /* 0x00000098ff63723e */ /* 0x080fe200020006ff */
[----:B------:R-:W-:Y:S01]  /*5bc0*/  HADD2.F32 R87, -RZ, R89.H0_H0 ;  /* 0x20000059ff577230 */ /* 0x000fe20000004100 */
[----:B------:R-:W-:Y:S01]  /*5bd0*/  F2FP.F16.E4M3.UNPACK_B R101, R152.H1 ;  /* 0x00000098ff65723e */ /* 0x000fe200030006ff */
[----:B------:R-:W-:Y:S01]  /*5be0*/  HADD2.F32 R92, -RZ, R91.H1_H1 ;  /* 0x3000005bff5c7230 */ /* 0x000fe20000004100 */
[----:B------:R-:W-:Y:S01]  /*5bf0*/  SHF.L.U32 R199, R176, 0x4, RZ ;  /* 0x00000004b0c77819 */ /* 0x000fe200000006ff */
[----:B------:R-:W-:Y:S01]  /*5c00*/  HADD2.F32 R96, -RZ, R95.H1_H1 ;  /* 0x3000005fff607230 */ /* 0x000fe20000004100 */
[----:B------:R-:W-:Y:S01]  /*5c10*/  SHF.L.U32 R207, R175, 0x4, RZ ;  /* 0x00000004afcf7819 */ /* 0x000fe200000006ff */
[----:B------:R-:W-:Y:S01]  /*5c20*/  HADD2.F32 R100, -RZ, R99.H1_H1 ;  /* 0x30000063ff647230 */ /* 0x000fe20000004100 */
[----:B------:R-:W-:Y:S01]  /*5c30*/  IADD3 R192, PT, PT, R186, R199, RZ ;  /* 0x000000c7bac07210 */ /* 0x000fe20007ffe0ff */
[----:B------:R-:W-:Y:S01]  /*5c40*/  HADD2.F32 R90, -RZ, R89.H1_H1 ;  /* 0x30000059ff5a7230 */ /* 0x000fe20000004100 */
[----:B------:R-:W-:Y:S01]  /*5c50*/  SHF.L.U32 R205, R184, 0x4, RZ ;  /* 0x00000004b8cd7819 */ /* 0x000fe200000006ff */
[----:B------:R-:W-:Y:S01]  /*5c60*/  HADD2.F32 R89, -RZ, R91.H0_H0 ;  /* 0x2000005bff597230 */ /* 0x000fe20000004100 */
[-C--:B------:R-:W-:Y:S01]  /*5c70*/  F2FP.F16.E4M3.UNPACK_B R103, R153.reuse ;  /* 0x00000099ff67723e */ /* 0x080fe200020006ff */
[--C-:B------:R-:W-:Y:S01]  /*5c80*/  HADD2.F32 R91, -RZ, R93.reuse.H0_H0 ;  /* 0x2000005dff5b7230 */ /* 0x100fe20000004100 */
[----:B------:R-:W-:Y:S01]  /*5c90*/  IADD3 R194, PT, PT, R205, R192, RZ ;  /* 0x000000c0cdc27210 */ /* 0x000fe20007ffe0ff */
[----:B------:R-:W-:Y:S01]  /*5ca0*/  HADD2.F32 R94, -RZ, R93.H1_H1 ;  /* 0x3000005dff5e7230 */ /* 0x000fe20000004100 */
[----:B------:R-:W-:Y:S01]  /*5cb0*/  F2FP.F16.E4M3.UNPACK_B R105, R153.H1 ;  /* 0x00000099ff69723e */ /* 0x000fe200030006ff */
[----:B------:R-:W-:Y:S01]  /*5cc0*/  HADD2.F32 R93, -RZ, R95.H0_H0 ;  /* 0x2000005fff5d7230 */ /* 0x000fe20000004100 */
[-C--:B------:R-:W-:Y:S01]  /*5cd0*/  F2FP.F16.E4M3.UNPACK_B R107, R154.reuse ;  /* 0x0000009aff6b723e */ /* 0x080fe200020006ff */
[----:B------:R-:W-:Y:S01]  /*5ce0*/  HADD2.F32 R104, -RZ, R103.H1_H1 ;  /* 0x30000067ff687230 */ /* 0x000fe20000004100 */
[----:B------:R-:W-:Y:S01]  /*5cf0*/  F2FP.F16.E4M3.UNPACK_B R109, R154.H1 ;  /* 0x0000009aff6d723e */ /* 0x000fe200030006ff */
[C---:B--2---:R-:W-:Y:S01]  /*5d00*/  FMUL R0, R78.reuse, R4 ;  /* 0x000000044e007220 */ /* 0x044fe20000400000 */
[C---:B-1----:R-:W-:Y:S01]  /*5d10*/  FMUL R2, R78.reuse, R5 ;  /* 0x000000054e027220 */ /* 0x042fe20000400000 */
[C---:B------:R-:W-:Y:S01]  /*5d20*/  FMUL R4, R78.reuse, R8 ;  /* 0x000000084e047220 */ /* 0x040fe20000400000 */
[C---:B------:R-:W-:Y:S01]  /*5d30*/  FMUL R5, R78.reuse, R9 ;  /* 0x000000094e057220 */ /* 0x040fe20000400000 */
[C---:B------:R-:W-:Y:S01]  /*5d40*/  FFMA R0, R81.reuse, R82, R0 ;  /* 0x0000005251007223 */ /* 0x040fe20000000000 */
[C---:B------:R-:W-:Y:S01]  /*5d50*/  FFMA R2, R81.reuse, R83, R2 ;  /* 0x0000005351027223 */ /* 0x040fe20000000002 */
[C---:B------:R-:W-:Y:S01]  /*5d60*/  FMUL R8, R78.reuse, R12 ;  /* 0x0000000c4e087220 */ /* 0x040fe20000400000 */
[C---:B------:R-:W-:Y:S01]  /*5d70*/  FMUL R9, R78.reuse, R13 ;  /* 0x0000000d4e097220 */ /* 0x040fe20000400000 */
[C---:B------:R-:W-:Y:S01]  /*5d80*/  FMUL R12, R78.reuse, R16 ;  /* 0x000000104e0c7220 */ /* 0x040fe20000400000 */
[C---:B------:R-:W-:Y:S01]  /*5d90*/  FMUL R13, R78.reuse, R17 ;  /* 0x000000114e0d7220 */ /* 0x040fe20000400000 */
[C---:B------:R-:W-:Y:S01]  /*5da0*/  FMUL R16, R78.reuse, R20 ;  /* 0x000000144e107220 */ /* 0x040fe20000400000 */
[C---:B------:R-:W-:Y:S01]  /*5db0*/  FMUL R17, R78.reuse, R21 ;  /* 0x000000154e117220 */ /* 0x040fe20000400000 */
[C---:B------:R-:W-:Y:S01]  /*5dc0*/  FMUL R20, R78.reuse, R24 ;  /* 0x000000184e147220 */ /* 0x040fe20000400000 */
[C---:B------:R-:W-:Y:S01]  /*5dd0*/  FMUL R21, R78.reuse, R25 ;  /* 0x000000194e157220 */ /* 0x040fe20000400000 */
[----:B------:R-:W-:Y:S02]  /*5de0*/  HADD2.F32 R108, -RZ, R107.H1_H1 ;  /* 0x3000006bff6c7230 */ /* 0x000fe40000004100 */
[C---:B------:R-:W-:Y:S01]  /*5df0*/  FMUL R24, R78.reuse, R28 ;  /* 0x0000001c4e187220 */ /* 0x040fe20000400000 */
[C---:B------:R-:W-:Y:S01]  /*5e00*/  FMUL R25, R78.reuse, R29 ;  /* 0x0000001d4e197220 */ /* 0x040fe20000400000 */
[C---:B------:R-:W-:Y:S01]  /*5e10*/  FMUL R28, R78.reuse, R32 ;  /* 0x000000204e1c7220 */ /* 0x040fe20000400000 */
[C---:B------:R-:W-:Y:S01]  /*5e20*/  FMUL R29, R78.reuse, R33 ;  /* 0x000000214e1d7220 */ /* 0x040fe20000400000 */
[C---:B------:R-:W-:Y:S01]  /*5e30*/  FMUL R32, R78.reuse, R36 ;  /* 0x000000244e207220 */ /* 0x040fe20000400000 */
[----:B------:R-:W-:Y:S01]  /*5e40*/  F2FP.F16.E4M3.UNPACK_B R111, R155 ;  /* 0x0000009bff6f723e */ /* 0x000fe200020006ff */
[C---:B------:R-:W-:Y:S01]  /*5e50*/  FMUL R33, R78.reuse, R37 ;  /* 0x000000254e217220 */ /* 0x040fe20000400000 */
[C---:B------:R-:W-:Y:S01]  /*5e60*/  FMUL R36, R78.reuse, R40 ;  /* 0x000000284e247220 */ /* 0x040fe20000400000 */
[----:B------:R-:W-:Y:S01]  /*5e70*/  F2FP.F16.E4M3.UNPACK_B R113, R155.H1 ;  /* 0x0000009bff71723e */ /* 0x000fe200030006ff */
[C---:B------:R-:W-:Y:S01]  /*5e80*/  FMUL R37, R78.reuse, R41 ;  /* 0x000000294e257220 */ /* 0x040fe20000400000 */
[----:B------:R-:W-:Y:S02]  /*5e90*/  HADD2.F32 R112, -RZ, R111.H1_H1 ;  /* 0x3000006fff707230 */ /* 0x000fe40000004100 */
        /* <DEDUP_REMOVED lines=26> */
[C---:B------:R-:W-:Y:S01]  /*6040*/  FFMA R3, R81.reuse, R84, R3 ;  /* 0x0000005451037223 */ /* 0x040fe20000000003 */
[C---:B------:R-:W-:Y:S01]  /*6050*/  FFMA R7, R81.reuse, R86, R7 ;  /* 0x0000005651077223 */ /* 0x040fe20000000007 */
[----:B------:R-:W-:Y:S01]  /*6060*/  F2FP.F16.E4M3.UNPACK_B R131, R160 ;  /* 0x000000a0ff83723e */ /* 0x000fe200020006ff */
[C---:B------:R-:W-:Y:S01]  /*6070*/  FFMA R4, R81.reuse, R85, R4 ;  /* 0x0000005551047223 */ /* 0x040fe20000000004 */
[C---:B------:R-:W-:Y:S01]  /*6080*/  FFMA R5, R81.reuse, R88, R5 ;  /* 0x0000005851057223 */ /* 0x040fe20000000005 */
[----:B------:R-:W-:Y:S01]  /*6090*/  F2FP.F16.E4M3.UNPACK_B R133, R160.H1 ;  /* 0x000000a0ff85723e */ /* 0x000fe200030006ff */
[----:B------:R-:W-:Y:S01]  /*60a0*/  FFMA R6, R81, R87, R6 ;  /* 0x0000005751067223 */ /* 0x000fe20000000006 */
[----:B------:R-:W-:Y:S01]  /*60b0*/  F2FP.SATFINITE.E4M3.F32.PACK_AB_MERGE_C R195, R7, R3, RZ ;  /* 0x0000000307c3723e */ /* 0x000fe200048070ff */
[----:B------:R-:W-:Y:S02]  /*60c0*/  HADD2.F32 R128, -RZ, R127.H1_H1 ;  /* 0x3000007fff807230 */ /* 0x000fe40000004100 */
[----:B------:R-:W-:Y:S01]  /*60d0*/  FMUL R11, R78, R11 ;  /* 0x0000000b4e0b7220 */ /* 0x000fe20000400000 */
[----:B------:R-:W-:Y:S01]  /*60e0*/  HADD2.F32 R132, -RZ, R131.H1_H1 ;  /* 0x30000083ff847230 */ /* 0x000fe20000004100 */
[----:B------:R-:W-:Y:S01]  /*60f0*/  F2FP.SATFINITE.E4M3.F32.PACK_AB_MERGE_C R200, R2, R0, R195 ;  /* 0x0000000002c8723e */ /* 0x000fe200048070c3 */
[----:B------:R-:W-:Y:S01]  /*6100*/  FMUL R10, R78, R14 ;  /* 0x0000000e4e0a7220 */ /* 0x000fe20000400000 */
[----:B------:R-:W-:Y:S01]  /*6110*/  IADD3 R195, PT, PT, R186, R207, RZ ;  /* 0x000000cfbac37210 */ /* 0x000fe20007ffe0ff */
[C---:B------:R-:W-:Y:S01]  /*6120*/  FFMA R11, R81.reuse, R90, R11 ;  /* 0x0000005a510b7223 */ /* 0x040fe2000000000b */
[C---:B------:R-:W-:Y:S01]  /*6130*/  FFMA R8, R81.reuse, R89, R8 ;  /* 0x0000005951087223 */ /* 0x040fe20000000008 */
[C---:B------:R-:W-:Y:S01]  /*6140*/  FFMA R9, R81.reuse, R92, R9 ;  /* 0x0000005c51097223 */ /* 0x040fe20000000009 */
[--C-:B------:R-:W-:Y:S02]  /*6150*/  HADD2.F32 R95, -RZ, R97.reuse.H0_H0 ;  /* 0x20000061ff5f7230 */ /* 0x100fe40000004100 */
[----:B------:R-:W-:Y:S01]  /*6160*/  FFMA R10, R81, R91, R10 ;  /* 0x0000005b510a7223 */ /* 0x000fe2000000000a */
[----:B------:R-:W-:Y:S01]  /*6170*/  F2FP.SATFINITE.E4M3.F32.PACK_AB_MERGE_C R201, R11, R6, RZ ;  /* 0x000000060bc9723e */ /* 0x000fe200048070ff */
[C---:B------:R-:W-:Y:S01]  /*6180*/  FMUL R15, R78.reuse, R15 ;  /* 0x0000000f4e0f7220 */ /* 0x040fe20000400000 */
[----:B------:R-:W-:Y:S02]  /*6190*/  HADD2.F32 R98, -RZ, R97.H1_H1 ;  /* 0x30000061ff627230 */ /* 0x000fe40000004100 */
[C---:B------:R-:W-:Y:S01]  /*61a0*/  FMUL R14, R78.reuse, R18 ;  /* 0x000000124e0e7220 */ /* 0x040fe20000400000 */
[----:B------:R-:W-:Y:S01]  /*61b0*/  F2FP.SATFINITE.E4M3.F32.PACK_AB_MERGE_C R201, R5, R4, R201 ;  /* 0x0000000405c9723e */ /* 0x000fe200048070c9 */
[----:B------:R-:W-:Y:S02]  /*61c0*/  HADD2.F32 R97, -RZ, R99.H0_H0 ;  /* 0x20000063ff617230 */ /* 0x000fe40000004100 */
[C---:B------:R-:W-:Y:S01]  /*61d0*/  FFMA R15, R81.reuse, R94, R15 ;  /* 0x0000005e510f7223 */ /* 0x040fe2000000000f */
[C---:B------:R-:W-:Y:S01]  /*61e0*/  FFMA R12, R81.reuse, R93, R12 ;  /* 0x0000005d510c7223 */ /* 0x040fe2000000000c */
[----:B------:R-:W-:Y:S01]  /*61f0*/  FFMA R13, R81, R96, R13 ;  /* 0x00000060510d7223 */ /* 0x000fe2000000000d */
[----:B------:R-:W-:Y:S01]  /*6200*/  F2FP.F16.E4M3.UNPACK_B R135, R161 ;  /* 0x000000a1ff87723e */ /* 0x000fe200020006ff */
[--C-:B------:R-:W-:Y:S01]  /*6210*/  HADD2.F32 R99, -RZ, R101.reuse.H0_H0 ;  /* 0x20000065ff637230 */ /* 0x100fe20000004100 */
[----:B------:R-:W-:Y:S01]  /*6220*/  F2FP.SATFINITE.E4M3.F32.PACK_AB_MERGE_C R202, R15, R10, RZ ;  /* 0x0000000a0fca723e */ /* 0x000fe200048070ff */
[----:B------:R-:W-:Y:S01]  /*6230*/  FFMA R14, R81, R95, R14 ;  /* 0x0000005f510e7223 */ /* 0x000fe2000000000e */
[C---:B------:R-:W-:Y:S01]  /*6240*/  FMUL R19, R78.reuse, R19 ;  /* 0x000000134e137220 */ /* 0x040fe20000400000 */
[----:B------:R-:W-:Y:S01]  /*6250*/  HADD2.F32 R102, -RZ, R101.H1_H1 ;  /* 0x30000065ff667230 */ /* 0x000fe20000004100 */
[----:B------:R-:W-:Y:S01]  /*6260*/  F2FP.SATFINITE.E4M3.F32.PACK_AB_MERGE_C R202, R9, R8, R202 ;  /* 0x0000000809ca723e */ /* 0x000fe200048070ca */
[----:B------:R-:W-:Y:S02]  /*6270*/  HADD2.F32 R101, -RZ, R103.H0_H0 ;  /* 0x20000067ff657230 */ /* 0x000fe40000004100 */
[C---:B------:R-:W-:Y:S01]  /*6280*/  FFMA R19, R81.reuse, R98, R19 ;  /* 0x0000006251137223 */ /* 0x040fe20000000013 */
[C---:B------:R-:W-:Y:S01]  /*6290*/  FFMA R16, R81.reuse, R97, R16 ;  /* 0x0000006151107223 */ /* 0x040fe20000000010 */
[----:B------:R-:W-:Y:S01]  /*62a0*/  FFMA R17, R81, R100, R17 ;  /* 0x0000006451117223 */ /* 0x000fe20000000011 */
[----:B------:R-:W-:Y:S02]  /*62b0*/  HADD2.F32 R136, -RZ, R135.H1_H1 ;  /* 0x30000087ff887230 */ /* 0x000fe40000004100 */
[C---:B------:R-:W-:Y:S01]  /*62c0*/  FMUL R18, R78.reuse, R22 ;  /* 0x000000164e127220 */ /* 0x040fe20000400000 */
[----:B------:R-:W-:Y:S01]  /*62d0*/  F2FP.F16.E4M3.UNPACK_B R137, R161.H1 ;  /* 0x000000a1ff89723e */ /* 0x000fe200030006ff */
[C---:B------:R-:W-:Y:S01]  /*62e0*/  FMUL R23, R78.reuse, R23 ;  /* 0x000000174e177220 */ /* 0x040fe20000400000 */
[--C-:B------:R-:W-:Y:S01]  /*62f0*/  HADD2.F32 R103, -RZ, R105.reuse.H0_H0 ;  /* 0x20000069ff677230 */ /* 0x100fe20000004100 */
[----:B------:R-:W-:Y:S01]  /*6300*/  F2FP.SATFINITE.E4M3.F32.PACK_AB_MERGE_C R203, R19, R14, RZ ;  /* 0x0000000e13cb723e */ /* 0x000fe200048070ff */
[C---:B------:R-:W-:Y:S01]  /*6310*/  FFMA R18, R81.reuse, R99, R18 ;  /* 0x0000006351127223 */ /* 0x040fe20000000012 */
[C---:B------:R-:W-:Y:S01]  /*6320*/  FFMA R23, R81.reuse, R102, R23 ;  /* 0x0000006651177223 */ /* 0x040fe20000000017 */
[----:B------:R-:W-:Y:S01]  /*6330*/  FFMA R20, R81, R101, R20 ;  /* 0x0000006551147223 */ /* 0x000fe20000000014 */
[----:B------:R-:W-:Y:S01]  /*6340*/  F2FP.F16.E4M3.UNPACK_B R139, R162 ;  /* 0x000000a2ff8b723e */ /* 0x000fe200020006ff */
[----:B------:R-:W-:Y:S01]  /*6350*/  HADD2.F32 R106, -RZ, R105.H1_H1 ;  /* 0x30000069ff6a7230 */ /* 0x000fe20000004100 */
[----:B------:R-:W-:Y:S01]  /*6360*/  F2FP.SATFINITE.E4M3.F32.PACK_AB_MERGE_C R203, R13, R12, R203 ;  /* 0x0000000c0dcb723e */ /* 0x000fe200048070cb */
[----:B------:R-:W-:Y:S01]  /*6370*/  FFMA R21, R81, R104, R21 ;  /* 0x0000006851157223 */ /* 0x000fe20000000015 */
[----:B------:R-:W-:Y:S01]  /*6380*/  F2FP.SATFINITE.E4M3.F32.PACK_AB_MERGE_C R208, R23, R18, RZ ;  /* 0x0000001217d0723e */ /* 0x000fe200048070ff */
[----:B------:R-:W-:Y:S02]  /*6390*/  HADD2.F32 R105, -RZ, R107.H0_H0 ;  /* 0x2000006bff697230 */ /* 0x000fe40000004100 */
[C---:B------:R-:W-:Y:S01]  /*63a0*/  FMUL R22, R78.reuse, R26 ;  /* 0x0000001a4e167220 */ /* 0x040fe20000400000 */
[----:B------:R1:W-:Y:S01]  /*63b0*/  STS.128 [R172+UR49+0x8200], R200 ;  /* 0x008200c8ac007988 */ /* 0x0003e20008000c31 */
[----:B------:R-:W-:Y:S01]  /*63c0*/  F2FP.SATFINITE.E4M3.F32.PACK_AB_MERGE_C R208, R17, R16, R208 ;  /* 0x0000001011d0723e */ /* 0x000fe200048070d0 */
[----:B------:R-:W-:Y:S02]  /*63d0*/  HADD2.F32 R140, -RZ, R139.H1_H1 ;  /* 0x3000008bff8c7230 */ /* 0x000fe40000004100 */
[C---:B------:R-:W-:Y:S01]  /*63e0*/  FFMA R22, R81.reuse, R103, R22 ;  /* 0x0000006751167223 */ /* 0x040fe20000000016 */
[C---:B------:R-:W-:Y:S01]  /*63f0*/  FMUL R27, R78.reuse, R27 ;  /* 0x0000001b4e1b7220 */ /* 0x040fe20000400000 */
[--C-:B------:R-:W-:Y:S02]  /*6400*/  HADD2.F32 R107, -RZ, R109.reuse.H0_H0 ;  /* 0x2000006dff6b7230 */ /* 0x100fe40000004100 */
[C---:B------:R-:W-:Y:S01]  /*6410*/  FMUL R26, R78.reuse, R30 ;  /* 0x0000001e4e1a7220 */ /* 0x040fe20000400000 */
[----:B------:R-:W-:Y:S02]  /*6420*/  HADD2.F32 R110, -RZ, R109.H1_H1 ;  /* 0x3000006dff6e7230 */ /* 0x000fe40000004100 */
[C---:B------:R-:W-:Y:S01]  /*6430*/  FFMA R27, R81.reuse, R106, R27 ;  /* 0x0000006a511b7223 */ /* 0x040fe2000000001b */
[C---:B------:R-:W-:Y:S01]  /*6440*/  FFMA R24, R81.reuse, R105, R24 ;  /* 0x0000006951187223 */ /* 0x040fe20000000018 */
[----:B------:R-:W-:Y:S01]  /*6450*/  FFMA R25, R81, R108, R25 ;  /* 0x0000006c51197223 */ /* 0x000fe20000000019 */
[----:B------:R-:W-:Y:S01]  /*6460*/  F2FP.F16.E4M3.UNPACK_B R141, R162.H1 ;  /* 0x000000a2ff8d723e */ /* 0x000fe200030006ff */
[----:B------:R-:W-:Y:S01]  /*6470*/  HADD2.F32 R109, -RZ, R111.H0_H0 ;  /* 0x2000006fff6d7230 */ /* 0x000fe20000004100 */
[----:B------:R-:W-:Y:S01]  /*6480*/  F2FP.SATFINITE.E4M3.F32.PACK_AB_MERGE_C R209, R27, R22, RZ ;  /* 0x000000161bd1723e */ /* 0x000fe200048070ff */
[----:B------:R-:W-:Y:S01]  /*6490*/  FFMA R26, R81, R107, R26 ;  /* 0x0000006b511a7223 */ /* 0x000fe2000000001a */
[C---:B------:R-:W-:Y:S01]  /*64a0*/  FMUL R31, R78.reuse, R31 ;  /* 0x0000001f4e1f7220 */ /* 0x040fe20000400000 */
[--C-:B------:R-:W-:Y:S01]  /*64b0*/  HADD2.F32 R111, -RZ, R113.reuse.H0_H0 ;  /* 0x20000071ff6f7230 */ /* 0x100fe20000004100 */
[----:B------:R-:W-:Y:S01]  /*64c0*/  F2FP.SATFINITE.E4M3.F32.PACK_AB_MERGE_C R209, R21, R20, R209 ;  /* 0x0000001415d1723e */ /* 0x000fe200048070d1 */
[----:B------:R-:W-:Y:S02]  /*64d0*/  HADD2.F32 R114, -RZ, R113.H1_H1 ;  /* 0x30000071ff727230 */ /* 0x000fe40000004100 */
[C---:B------:R-:W-:Y:S01]  /*64e0*/  FFMA R31, R81.reuse, R110, R31 ;  /* 0x0000006e511f7223 */ /* 0x040fe2000000001f */
[C---:B------:R-:W-:Y:S01]  /*64f0*/  FFMA R28, R81.reuse, R109, R28 ;  /* 0x0000006d511c7223 */ /* 0x040fe2000000001c */
[----:B------:R-:W-:Y:S01]  /*6500*/  FFMA R29, R81, R112, R29 ;  /* 0x00000070511d7223 */ /* 0x000fe2000000001d */
[----:B------:R-:W-:Y:S02]  /*6510*/  HADD2.F32 R113, -RZ, R115.H0_H0 ;  /* 0x20000073ff717230 */ /* 0x000fe40000004100 */
[C---:B------:R-:W-:Y:S01]  /*6520*/  FMUL R30, R78.reuse, R34 ;  /* 0x000000224e1e7220 */ /* 0x040fe20000400000 */
[----:B------:R-:W-:Y:S01]  /*6530*/  F2FP.F16.E4M3.UNPACK_B R143, R163 ;  /* 0x000000a3ff8f723e */ /* 0x000fe200020006ff */
[C---:B------:R-:W-:Y:S01]  /*6540*/  FMUL R35, R78.reuse, R35 ;  /* 0x000000234e237220 */ /* 0x040fe20000400000 */
[----:B------:R-:W-:Y:S01]  /*6550*/  HADD2.F32 R115, -RZ, R117.H0_H0 ;  /* 0x20000075ff737230 */ /* 0x000fe20000004100 */
[----:B------:R-:W-:Y:S01]  /*6560*/  F2FP.SATFINITE.E4M3.F32.PACK_AB_MERGE_C R210, R31, R26, RZ ;  /* 0x0000001a1fd2723e */ /* 0x000fe200048070ff */
[C---:B------:R-:W-:Y:S01]  /*6570*/  FFMA R30, R81.reuse, R111, R30 ;  /* 0x0000006f511e7223 */ /* 0x040fe2000000001e */
[C---:B------:R-:W-:Y:S01]  /*6580*/  FFMA R35, R81.reuse, R114, R35 ;  /* 0x0000007251237223 */ /* 0x040fe20000000023 */
[C---:B------:R-:W-:Y:S01]  /*6590*/  FFMA R32, R81.reuse, R113, R32 ;  /* 0x0000007151207223 */ /* 0x040fe20000000020 */
[----:B------:R-:W-:Y:S01]  /*65a0*/  F2FP.F16.E4M3.UNPACK_B R145, R163.H1 ;  /* 0x000000a3ff91723e */ /* 0x000fe200030006ff */
[----:B------:R-:W-:Y:S01]  /*65b0*/  FFMA R33, R81, R116, R33 ;  /* 0x0000007451217223 */ /* 0x000fe20000000021 */
[----:B------:R-:W-:Y:S01]  /*65c0*/  F2FP.SATFINITE.E4M3.F32.PACK_AB_MERGE_C R210, R25, R24, R210 ;  /* 0x0000001819d2723e */ /* 0x000fe200048070d2 */
[----:B------:R-:W-:Y:S01]  /*65d0*/  HADD2.F32 R144, -RZ, R143.H1_H1 ;  /* 0x3000008fff907230 */ /* 0x000fe20000004100 */
[----:B------:R-:W-:Y:S01]  /*65e0*/  F2FP.SATFINITE.E4M3.F32.PACK_AB_MERGE_C R211, R35, R30, RZ ;  /* 0x0000001e23d3723e */ /* 0x000fe200048070ff */
[----:B------:R-:W-:Y:S02]  /*65f0*/  HADD2.F32 R118, -RZ, R117.H1_H1 ;  /* 0x30000075ff767230 */ /* 0x000fe40000004100 */
[C---:B------:R-:W-:Y:S01]  /*6600*/  FMUL R34, R78.reuse, R38 ;  /* 0x000000264e227220 */ /* 0x040fe20000400000 */
[----:B------:R-:W-:Y:S01]  /*6610*/  HADD2.F32 R117, -RZ, R119.H0_H0 ;  /* 0x20000077ff757230 */ /* 0x000fe20000004100 */
[----:B------:R-:W-:Y:S01]  /*6620*/  F2FP.SATFINITE.E4M3.F32.PACK_AB_MERGE_C R211, R29, R28, R211 ;  /* 0x0000001c1dd3723e */ /* 0x000fe200048070d3 */
[C---:B------:R-:W-:Y:S01]  /*6630*/  FMUL R39, R78.reuse, R39 ;  /* 0x000000274e277220 */ /* 0x040fe20000400000 */
[--C-:B------:R-:W-:Y:S02]  /*6640*/  HADD2.F32 R119, -RZ, R121.reuse.H0_H0 ;  /* 0x20000079ff777230 */ /* 0x100fe40000004100 */
[C---:B------:R-:W-:Y:S01]  /*6650*/  FFMA R34, R81.reuse, R115, R34 ;  /* 0x0000007351227223 */ /* 0x040fe20000000022 */
[----:B------:R-:W-:Y:S01]  /*6660*/  HADD2.F32 R122, -RZ, R121.H1_H1 ;  /* 0x30000079ff7a7230 */ /* 0x000fe20000004100 */
[----:B------:R1:W-:Y:S01]  /*6670*/  STS.128 [R192+0x8010], R208 ;  /* 0x008010d0c0007388 */ /* 0x0003e20000000c00 */
[----:B------:R-:W-:Y:S02]  /*6680*/  HADD2.F32 R121, -RZ, R123.H0_H0 ;  /* 0x2000007bff797230 */ /* 0x000fe40000004100 */
[C---:B------:R-:W-:Y:S01]  /*6690*/  FFMA R39, R81.reuse, R118, R39 ;  /* 0x0000007651277223 */ /* 0x040fe20000000027 */
[C---:B------:R-:W-:Y:S01]  /*66a0*/  FFMA R36, R81.reuse, R117, R36 ;  /* 0x0000007551247223 */ /* 0x040fe20000000024 */
[----:B------:R-:W-:Y:S01]  /*66b0*/  FFMA R37, R81, R120, R37 ;  /* 0x0000007851257223 */ /* 0x000fe20000000025 */
[C---:B------:R-:W-:Y:S01]  /*66c0*/  FMUL R38, R78.reuse, R42 ;  /* 0x0000002a4e267220 */ /* 0x040fe20000400000 */
[----:B------:R-:W-:Y:S01]  /*66d0*/  ISETP.NE.AND P0, PT, R189, RZ, PT ;  /* 0x000000ffbd00720c */ /* 0x000fe20003f05270 */
[C---:B------:R-:W-:Y:S01]  /*66e0*/  FMUL R43, R78.reuse, R43 ;  /* 0x0000002b4e2b7220 */ /* 0x040fe20000400000 */
[--C-:B------:R-:W-:Y:S01]  /*66f0*/  HADD2.F32 R123, -RZ, R125.reuse.H0_H0 ;  /* 0x2000007dff7b7230 */ /* 0x100fe20000004100 */
[----:B------:R-:W-:Y:S01]  /*6700*/  F2FP.SATFINITE.E4M3.F32.PACK_AB_MERGE_C R212, R39, R34, RZ ;  /* 0x0000002227d4723e */ /* 0x000fe200048070ff */
[C---:B------:R-:W-:Y:S01]  /*6710*/  FFMA R38, R81.reuse, R119, R38 ;  /* 0x0000007751267223 */ /* 0x040fe20000000026 */
[C---:B------:R-:W-:Y:S01]  /*6720*/  FFMA R43, R81.reuse, R122, R43 ;  /* 0x0000007a512b7223 */ /* 0x040fe2000000002b */
[----:B------:R-:W-:Y:S01]  /*6730*/  FFMA R40, R81, R121, R40 ;  /* 0x0000007951287223 */ /* 0x000fe20000000028 */
[----:B------:R-:W-:Y:S01]  /*6740*/  F2FP.SATFINITE.E4M3.F32.PACK_AB_MERGE_C R212, R33, R32, R212 ;  /* 0x0000002021d4723e */ /* 0x000fe200048070d4 */
[----:B------:R-:W-:Y:S01]  /*6750*/  FFMA R41, R81, R124, R41 ;  /* 0x0000007c51297223 */ /* 0x000fe20000000029 */
[----:B------:R-:W-:Y:S01]  /*6760*/  HADD2.F32 R126, -RZ, R125.H1_H1 ;  /* 0x3000007dff7e7230 */ /* 0x000fe20000004100 */
[----:B------:R-:W-:Y:S01]  /*6770*/  F2FP.SATFINITE.E4M3.F32.PACK_AB_MERGE_C R213, R43, R38, RZ ;  /* 0x000000262bd5723e */ /* 0x000fe200048070ff */
[----:B------:R-:W-:Y:S02]  /*6780*/  HADD2.F32 R125, -RZ, R127.H0_H0 ;  /* 0x2000007fff7d7230 */ /* 0x000fe40000004100 */
[C---:B------:R-:W-:Y:S01]  /*6790*/  FMUL R42, R78.reuse, R46 ;  /* 0x0000002e4e2a7220 */ /* 0x040fe20000400000 */
[----:B------:R-:W-:Y:S01]  /*67a0*/  FMUL R47, R78, R47 ;  /* 0x0000002f4e2f7220 */ /* 0x000fe20000400000 */
[--C-:B------:R-:W-:Y:S01]  /*67b0*/  HADD2.F32 R127, -RZ, R129.reuse.H0_H0 ;  /* 0x20000081ff7f7230 */ /* 0x100fe20000004100 */
[----:B------:R-:W-:Y:S01]  /*67c0*/  F2FP.SATFINITE.E4M3.F32.PACK_AB_MERGE_C R213, R37, R36, R213 ;  /* 0x0000002425d5723e */ /* 0x000fe200048070d5 */
[C---:B------:R-:W-:Y:S01]  /*67d0*/  FFMA R42, R81.reuse, R123, R42 ;  /* 0x0000007b512a7223 */ /* 0x040fe2000000002a */
[C---:B------:R-:W-:Y:S01]  /*67e0*/  FFMA R47, R81.reuse, R126, R47 ;  /* 0x0000007e512f7223 */ /* 0x040fe2000000002f */
[C---:B------:R-:W-:Y:S01]  /*67f0*/  FFMA R44, R81.reuse, R125, R44 ;  /* 0x0000007d512c7223 */ /* 0x040fe2000000002c */
[----:B------:R-:W-:Y:S01]  /*6800*/  ISETP.NE.AND P6, PT, R198, RZ, PT ;  /* 0x000000ffc600720c */ /* 0x000fe20003fc5270 */
[----:B------:R-:W-:Y:S01]  /*6810*/  FFMA R45, R81, R128, R45 ;  /* 0x00000080512d7223 */ /* 0x000fe2000000002d */
[----:B------:R-:W-:Y:S01]  /*6820*/  HADD2.F32 R130, -RZ, R129.H1_H1 ;  /* 0x30000081ff827230 */ /* 0x000fe20000004100 */
[----:B------:R-:W-:Y:S01]  /*6830*/  F2FP.SATFINITE.E4M3.F32.PACK_AB_MERGE_C R214, R47, R42, RZ ;  /* 0x0000002a2fd6723e */ /* 0x000fe200048070ff */
[----:B------:R-:W-:Y:S02]  /*6840*/  HADD2.F32 R129, -RZ, R131.H0_H0 ;  /* 0x20000083ff817230 */ /* 0x000fe40000004100 */
[C---:B------:R-:W-:Y:S01]  /*6850*/  FMUL R46, R78.reuse, R50 ;  /* 0x000000324e2e7220 */ /* 0x040fe20000400000 */
[C---:B------:R-:W-:Y:S01]  /*6860*/  FMUL R51, R78.reuse, R51 ;  /* 0x000000334e337220 */ /* 0x040fe20000400000 */
[--C-:B------:R-:W-:Y:S02]  /*6870*/  HADD2.F32 R131, -RZ, R133.reuse.H0_H0 ;  /* 0x20000085ff837230 */ /* 0x100fe40000004100 */
[C---:B------:R-:W-:Y:S01]  /*6880*/  FMUL R50, R78.reuse, R54 ;  /* 0x000000364e327220 */ /* 0x040fe20000400000 */
[C---:B------:R-:W-:Y:S01]  /*6890*/  FFMA R46, R81.reuse, R127, R46 ;  /* 0x0000007f512e7223 */ /* 0x040fe2000000002e */
[----:B------:R-:W-:Y:S02]  /*68a0*/  HADD2.F32 R134, -RZ, R133.H1_H1 ;  /* 0x30000085ff867230 */ /* 0x000fe40000004100 */
[C---:B------:R-:W-:Y:S01]  /*68b0*/  FFMA R51, R81.reuse, R130, R51 ;  /* 0x0000008251337223 */ /* 0x040fe20000000033 */
[----:B------:R-:W-:Y:S02]  /*68c0*/  HADD2.F32 R133, -RZ, R135.H0_H0 ;  /* 0x20000087ff857230 */ /* 0x000fe40000004100 */
[C---:B------:R-:W-:Y:S01]  /*68d0*/  FMUL R55, R78.reuse, R55 ;  /* 0x000000374e377220 */ /* 0x040fe20000400000 */
[C---:B------:R-:W-:Y:S01]  /*68e0*/  FFMA R48, R81.reuse, R129, R48 ;  /* 0x0000008151307223 */ /* 0x040fe20000000030 */
[C---:B------:R-:W-:Y:S01]  /*68f0*/  FFMA R49, R81.reuse, R132, R49 ;  /* 0x0000008451317223 */ /* 0x040fe20000000031 */
[--C-:B------:R-:W-:Y:S02]  /*6900*/  HADD2.F32 R135, -RZ, R137.reuse.H0_H0 ;  /* 0x20000089ff877230 */ /* 0x100fe40000004100 */
[C---:B------:R-:W-:Y:S01]  /*6910*/  FFMA R50, R81.reuse, R131, R50 ;  /* 0x0000008351327223 */ /* 0x040fe20000000032 */
[----:B------:R-:W-:Y:S02]  /*6920*/  HADD2.F32 R138, -RZ, R137.H1_H1 ;  /* 0x30000089ff8a7230 */ /* 0x000fe40000004100 */
[C---:B------:R-:W-:Y:S01]  /*6930*/  FMUL R54, R78.reuse, R58 ;  /* 0x0000003a4e367220 */ /* 0x040fe20000400000 */
[----:B------:R-:W-:Y:S02]  /*6940*/  HADD2.F32 R137, -RZ, R139.H0_H0 ;  /* 0x2000008bff897230 */ /* 0x000fe40000004100 */
[C---:B------:R-:W-:Y:S01]  /*6950*/  FFMA R55, R81.reuse, R134, R55 ;  /* 0x0000008651377223 */ /* 0x040fe20000000037 */
        /* <DEDUP_REMOVED lines=16> */
[----:B------:R-:W-:Y:S01]  /*6a60*/  FFMA R63, R81, R142, R63 ;  /* 0x0000008e513f7223 */ /* 0x000fe2000000003f */
[----:B------:R-:W-:Y:S01]  /*6a70*/  FMUL R67, R78, R67 ;  /* 0x000000434e437220 */ /* 0x000fe20000400000 */
[----:B------:R-:W-:Y:S01]  /*6a80*/  F2FP.SATFINITE.E4M3.F32.PACK_AB_MERGE_C R215, R51, R46, RZ ;  /* 0x0000002e33d7723e */ /* 0x000fe200048070ff */
[C---:B------:R-:W-:Y:S01]  /*6a90*/  FFMA R60, R81.reuse, R141, R60 ;  /* 0x0000008d513c7223 */ /* 0x040fe2000000003c */
[C---:B------:R-:W-:Y:S01]  /*6aa0*/  FFMA R61, R81.reuse, R144, R61 ;  /* 0x00000090513d7223 */ /* 0x040fe2000000003d */
[C---:B------:R-:W-:Y:S01]  /*6ab0*/  FFMA R62, R81.reuse, R143, R62 ;  /* 0x0000008f513e7223 */ /* 0x040fe2000000003e */
[----:B------:R-:W-:Y:S01]  /*6ac0*/  FFMA R67, R81, R146, R67 ;  /* 0x0000009251437223 */ /* 0x000fe20000000043 */
[----:B------:R-:W-:Y:S02]  /*6ad0*/  F2FP.SATFINITE.E4M3.F32.PACK_AB_MERGE_C R214, R41, R40, R214 ;  /* 0x0000002829d6723e */ /* 0x000fe400048070d6 */
[----:B------:R-:W-:Y:S02]  /*6ae0*/  F2FP.SATFINITE.E4M3.F32.PACK_AB_MERGE_C R215, R45, R44, R215 ;  /* 0x0000002c2dd7723e */ /* 0x000fe400048070d7 */
[----:B------:R-:W-:Y:S02]  /*6af0*/  F2FP.SATFINITE.E4M3.F32.PACK_AB_MERGE_C R216, R55, R50, RZ ;  /* 0x0000003237d8723e */ /* 0x000fe400048070ff */
[----:B------:R-:W-:Y:S01]  /*6b00*/  F2FP.SATFINITE.E4M3.F32.PACK_AB_MERGE_C R217, R59, R54, RZ ;  /* 0x000000363bd9723e */ /* 0x000fe200048070ff */
[----:B------:R1:W-:Y:S01]  /*6b10*/  STS.128 [R195+0x8020], R212 ;  /* 0x008020d4c3007388 */ /* 0x0003e20000000c00 */
[----:B------:R-:W-:Y:S02]  /*6b20*/  F2FP.SATFINITE.E4M3.F32.PACK_AB_MERGE_C R218, R63, R58, RZ ;  /* 0x0000003a3fda723e */ /* 0x000fe400048070ff */
[----:B------:R-:W-:Y:S02]  /*6b30*/  F2FP.SATFINITE.E4M3.F32.PACK_AB_MERGE_C R219, R67, R62, RZ ;  /* 0x0000003e43db723e */ /* 0x000fe400048070ff */
[----:B------:R-:W-:Y:S02]  /*6b40*/  F2FP.SATFINITE.E4M3.F32.PACK_AB_MERGE_C R216, R49, R48, R216 ;  /* 0x0000003031d8723e */ /* 0x000fe400048070d8 */
[----:B------:R-:W-:Y:S02]  /*6b50*/  F2FP.SATFINITE.E4M3.F32.PACK_AB_MERGE_C R217, R53, R52, R217 ;  /* 0x0000003435d9723e */ /* 0x000fe400048070d9 */
[----:B------:R-:W-:Y:S02]  /*6b60*/  F2FP.SATFINITE.E4M3.F32.PACK_AB_MERGE_C R218, R57, R56, R218 ;  /* 0x0000003839da723e */ /* 0x000fe400048070da */
[----:B------:R-:W-:Y:S02]  /*6b70*/  F2FP.SATFINITE.E4M3.F32.PACK_AB_MERGE_C R219, R61, R60, R219 ;  /* 0x0000003c3ddb723e */ /* 0x000fe400048070db */
[----:B------:R-:W-:Y:S02]  /*6b80*/  LEA R204, R181, UR49, 0x3 ;  /* 0x00000031b5cc7c11 */ /* 0x000fe4000f8e18ff */
[----:B------:R-:W-:Y:S01]  /*6b90*/  @P6 SHF.L.U32 R221, R180, 0x1f, RZ ;  /* 0x0000001fb4dd6819 */ /* 0x000fe200000006ff */
[----:B------:R1:W-:Y:S01]  /*6ba0*/  STS.128 [R194+0x8010], R216 ;  /* 0x008010d8c2007388 */ /* 0x0003e20000000c00 */
[----:B------:R-:W-:Y:S01]  /*6bb0*/  @!PT LDS RZ, [RZ] ;  /* 0x00000000fffff984 */ /* 0x000fe20000000800 */
[----:B------:R-:W-:Y:S01]  /*6bc0*/  @!PT LDS RZ, [RZ] ;  /* 0x00000000fffff984 */ /* 0x000fe20000000800 */
[----:B------:R-:W-:Y:S01]  /*6bd0*/  @!PT LDS RZ, [RZ] ;  /* 0x00000000fffff984 */ /* 0x000fe20000000800 */
[----:B------:R-:W-:Y:S01]  /*6be0*/  @!PT LDS RZ, [RZ] ;  /* 0x00000000fffff984 */ /* 0x000fe20000000800 */
[----:B------:R2:W-:Y:S07]  /*6bf0*/  MEMBAR.ALL.CTA ;  /* 0x0000000000007992 */ /* 0x0005ee0000008000 */
[----:B--2---:R-:W2:Y:S02]  /*6c00*/  FENCE.VIEW.ASYNC.S ;  /* 0x00000000000073c6 */ /* 0x004ea40000000000 */
[----:B--2---:R-:W-:Y:S06]  /*6c10*/  BAR.SYNC.DEFER_BLOCKING 0x1, 0x80 ;  /* 0x0042000000007b1d */ /* 0x004fec0000010000 */
[----:B------:R-:W-:Y:S05]  /*6c20*/  @P0 BRA `(.L_x_97) ;  /* 0x0000000000280947 */ /* 0x000fea0003800000 */
[----:B------:R-:W-:Y:S02]  /*6c30*/  UIADD3 UR4, UPT, UPT, UR49, 0x8200, URZ ;  /* 0x0000820031047890 */ /* 0x000fe4000fffe0ff */
[----:B------:R-:W-:Y:S01]  /*6c40*/  UIADD3 UR6, UP0, UPT, UR52, 0x680, URZ ;  /* 0x0000068034067890 */ /* 0x000fe2000ff1e0ff */
[----:B------:R-:W-:Y:S03]  /*6c50*/  UMOV UR43, UR36 ;  /* 0x00000024002b7c82 */ /* 0x000fe60008000000 */
[----:B------:R-:W-:Y:S01]  /*6c60*/  MOV R188, UR4 ;  /* 0x0000000400bc7c02 */ /* 0x000fe20008000f00 */
[----:B------:R-:W-:Y:S03]  /*6c70*/  UIADD3.X UR7, UPT, UPT, URZ, UR53, URZ, UP0, !UPT ;  /* 0x00000035ff077290 */ /* 0x000fe600087fe4ff */
[----:B------:R-:W-:Y:S11]  /*6c80*/  R2UR UR40, R188 ;  /* 0x00000000bc2872ca */ /* 0x000ff600000e0000 */
[----:B------:R-:W-:Y:S02]  /*6c90*/  @!UPT UIADD3 URZ, UPT, UPT, URZ, URZ, URZ ;  /* 0x000000fffffff290 */ /* 0x000fe4000fffe0ff */
[----:B------:R2:W-:Y:S01]  /*6ca0*/  UTMASTG.3D [UR40], [UR6] ;  /* 0x00000028060073b5 */ /* 0x0005e20008010000 */
[----:B------:R0:W-:Y:S01]  /*6cb0*/  UTMACMDFLUSH ;  /* 0x00000000000079b7 */ /* 0x0001e20000000000 */
[----:B--2---:R-:W-:Y:S04]  /*6cc0*/  DEPBAR.LE SB0, 0x1 ;  /* 0x000080400000791a */ /* 0x004fe80000000000 */
.L_x_97:
[----:B------:R-:W-:Y:S05]  /*6cd0*/  BSYNC.RECONVERGENT B0 ;  /* 0x0000000000007941 */ /* 0x000fea0003800200 */
.L_x_96:
[----:B------:R-:W-:Y:S06]  /*6ce0*/  BAR.SYNC.DEFER_BLOCKING 0x1, 0x80 ;  /* 0x0042000000007b1d */ /* 0x000fec0000010000 */
[----:B------:R-:W2:Y:S01]  /*6cf0*/  @P6 SYNCS.PHASECHK.TRANS64.TRYWAIT P0, [R204+URZ+0x30], R221 ;  /* 0x000030ddcc0065a7 */ /* 0x000ea200080011ff */
[----:B------:R-:W-:Y:S01]  /*6d00*/  BSSY B1, `(.L_x_98) ;  /* 0x0000023000017945 */ /* 0x000fe20003800000 */
[----:B--2---:R-:W-:Y:S03]  /*6d10*/  @P6 SEL R196, RZ, 0x1, !P0 ;  /* 0x00000001ffc46807 */ /* 0x004fe60004000000 */
[----:B------:R-:W-:Y:S05]  /*6d20*/  @!P6 BRA `(.L_x_99) ;  /* 0x000000000080e947 */ /* 0x000fea0003800000 */
[----:B------:R-:W-:Y:S01]  /*6d30*/  ISETP.NE.AND P1, PT, R197, RZ, PT ;  /* 0x000000ffc500720c */ /* 0x000fe20003f25270 */
[----:B------:R-:W-:Y:S01]  /*6d40*/  BSSY B0, `(.L_x_100) ;  /* 0x000000a000007945 */ /* 0x000fe20003800000 */
[----:B------:R-:W-:Y:S11]  /*6d50*/  ISETP.NE.AND P0, PT, R196, RZ, PT ;  /* 0x000000ffc400720c */ /* 0x000ff60003f05270 */
[----:B------:R-:W-:Y:S04]  /*6d60*/  @P1 IMAD R0, R181, 0x2000, R186 ;  /* 0x00002000b5001824 */ /* 0x000fe800078e02ba */
[C---:B------:R-:W-:Y:S01]  /*6d70*/  @P1 IMAD.IADD R6, R0.reuse, 0x1, R199 ;  /* 0x0000000100061824 */ /* 0x040fe200078e02c7 */
[----:B------:R-:W-:Y:S03]  /*6d80*/  @P1 IADD3 R4, PT, PT, R0, R207, RZ ;  /* 0x000000cf00041210 */ /* 0x000fe60007ffe0ff */
[----:B------:R-:W-:Y:S01]  /*6d90*/  @P1 IMAD.IADD R2, R205, 0x1, R6 ;  /* 0x00000001cd021824 */ /* 0x000fe200078e0206 */
[----:B------:R-:W-:Y:S06]  /*6da0*/  @P0 BRA `(.L_x_101) ;  /* 0x00000000000c0947 */ /* 0x000fec0003800000 */
[----:B------:R-:W-:Y:S04]  /*6db0*/  SHF.L.U32 R3, R180, 0x1f, RZ ;  /* 0x0000001fb4037819 */ /* 0x000fe800000006ff */
[----:B------:R-:W2:Y:S02]  /*6dc0*/  SYNCS.PHASECHK.TRANS64.TRYWAIT P0, [R204+URZ+0x30], R3 ;  /* 0x00003003cc0075a7 */ /* 0x000ea400080011ff */
[----:B--2---:R-:W-:Y:S05]  /*6dd0*/  @!P0 BRA `(.L_x_102) ;  /* 0x0000004800b48947 */ /* 0x004fea0003800000 */
.L_x_101:
[----:B------:R-:W-:Y:S05]  /*6de0*/  BSYNC B0 ;  /* 0x0000000000007941 */ /* 0x000fea0003800000 */
.L_x_100:
[----:B------:R-:W-:Y:S01]  /*6df0*/  ISETP.NE.AND P0, PT, R197, RZ, PT ;  /* 0x000000ffc500720c */ /* 0x000fe20003f05270 */
[----:B--2---:R-:W-:Y:S02]  /*6e00*/  VIADD R204, R204, 0x50 ;  /* 0x00000050cccc7836 */ /* 0x004fe40000000000 */
[----:B------:R-:W-:Y:S02]  /*6e10*/  IMAD.U32 R3, RZ, RZ, UR37 ;  /* 0x00000025ff037e24 */ /* 0x000fe4000f8e00ff */
[----:B------:R-:W-:Y:S03]  /*6e20*/  VIADD R181, R181, 0x1 ;  /* 0x00000001b5b57836 */ /* 0x000fe60000000000 */
[----:B------:R-:W-:Y:S05]  /*6e30*/  PRMT R3, R3, 0x654, R204 ;  /* 0x0000065403037816 */ /* 0x000fea00000000cc */
[----:B------:R2:W3:Y:S04]  /*6e40*/  @P0 LDS.128 R148, [R0] ;  /* 0x0000000000940984 */ /* 0x0004e80000000c00 */
[----:B------:R2:W4:Y:S04]  /*6e50*/  @P0 LDS.128 R156, [R4+0x20] ;  /* 0x00002000049c0984 */ /* 0x0005280000000c00 */
        /* <DEDUP_REMOVED lines=9> */
[----:B------:R-:W-:Y:S01]  /*6ef0*/  SEL R181, R181, RZ, P0 ;  /* 0x000000ffb5b57207 */ /* 0x000fe20000000000 */
[----:B-----5:R5:W-:Y:S02]  /*6f00*/  SYNCS.ARRIVE.TRANS64.RED.A1T0 RZ, [R3+URZ], RZ ;  /* 0x000000ff03ff79a7 */ /* 0x020be400081004ff */
[----:B-----5:R-:W-:Y:S04]  /*6f10*/  SEL R3, RZ, 0x1, P0 ;  /* 0x00000001ff037807 */ /* 0x020fe80000000000 */
[----:B--234-:R-:W-:Y:S02]  /*6f20*/  LOP3.LUT R180, R180, R3, RZ, 0x3c, !PT ;  /* 0x00000003b4b47212 */ /* 0x01cfe400078e3cff */
.L_x_99:
[----:B------:R-:W-:Y:S05]  /*6f30*/  BSYNC B1 ;  /* 0x0000000000017941 */ /* 0x000fea0003800000 */
.L_x_98:
[----:B------:R-:W-:Y:S01]  /*6f40*/  VIADD R0, R80, 0x40 ;  /* 0x0000004050007836 */ /* 0x000fe20000000000 */
[----:B------:R-:W-:Y:S04]  /*6f50*/  BSSY.RECONVERGENT B6, `(.L_x_103) ;  /* 0x0000015000067945 */ /* 0x000fe80003800200 */
[----:B------:R-:W-:Y:S04]  /*6f60*/  SHF.R.U32.HI R0, RZ, 0x15, R0 ;  /* 0x00000015ff007819 */ /* 0x000fe80000011600 */
[----:B------:R-:W-:Y:S11]  /*6f70*/  LOP3.LUT P0, RZ, R0, 0x3, R173, 0x48, !PT ;  /* 0x0000000300ff7812 */ /* 0x000ff600078048ad */
[----:B------:R-:W-:Y:S02]  /*6f80*/  @!UPT UIADD3 URZ, UPT, UPT, URZ, URZ, URZ ;  /* 0x000000fffffff290 */ /* 0x000fe4000fffe0ff */
[----:B------:R-:W-:Y:S05]  /*6f90*/  @!P0 BRA `(.L_x_104) ;  /* 0x0000000000408947 */ /* 0x000fea0003800000 */
[----:B------:R-:W2:Y:S01]  /*6fa0*/  LDCU.64 UR8, c[0x4][0x78] ;  /* 0x01000f00ff0877ac */ /* 0x000ea20008000a00 */
[----:B------:R-:W-:Y:S01]  /*6fb0*/  MOV R3, 0x0 ;  /* 0x0000000000037802 */ /* 0x000fe20000000f00 */
[----:B------:R-:W-:Y:S02]  /*6fc0*/  HFMA2 R12, -RZ, RZ, 0, 5.9604644775390625e-08 ;  /* 0x00000001ff0c7431 */ /* 0x000fe400000001ff */
[----:B------:R-:W-:Y:S02]  /*6fd0*/  IMAD.MOV.U32 R8, RZ, RZ, 0x192 ;  /* 0x00000192ff087424 */ /* 0x000fe400078e00ff */
[----:B------:R-:W-:Y:S01]  /*6fe0*/  IMAD.MOV.U32 R13, RZ, RZ, RZ ;  /* 0x000000ffff0d7224 */ /* 0x000fe200078e00ff */
[----:B------:R-:W3:Y:S01]  /*6ff0*/  LDCU.64 UR6, c[0x4][0x80] ;  /* 0x01001000ff0677ac */ /* 0x000ee20008000a00 */
[----:B------:R-:W4:Y:S01]  /*7000*/  LDC.64 R2, c[0x4][R3] ;  /* 0x0100000003027b82 */ /* 0x000f220000000a00 */
[----:B------:R-:W5:Y:S01]  /*7010*/  LDCU.64 UR4, c[0x4][0x18] ;  /* 0x01000300ff0477ac */ /* 0x000f620008000a00 */
[----:B--2---:R-:W-:Y:S01]  /*7020*/  MOV R5, UR9 ;  /* 0x0000000900057c02 */ /* 0x004fe20008000f00 */
[----:B------:R-:W-:Y:S01]  /*7030*/  IMAD.U32 R4, RZ, RZ, UR8 ;  /* 0x00000008ff047e24 */ /* 0x000fe2000f8e00ff */
[----:B---3--:R-:W-:Y:S01]  /*7040*/  MOV R7, UR7 ;  /* 0x0000000700077c02 */ /* 0x008fe20008000f00 */
[----:B------:R-:W-:Y:S01]  /*7050*/  IMAD.U32 R6, RZ, RZ, UR6 ;  /* 0x00000006ff067e24 */ /* 0x000fe2000f8e00ff */
[----:B-----5:R-:W-:Y:S01]  /*7060*/  MOV R11, UR5 ;  /* 0x00000005000b7c02 */ /* 0x020fe20008000f00 */
[----:B------:R-:W-:Y:S02]  /*7070*/  IMAD.U32 R10, RZ, RZ, UR4 ;  /* 0x00000004ff0a7e24 */ /* 0x000fe4000f8e00ff */
[----:B------:R-:W-:Y:S07]  /*7080*/  LEPC R20, `(.L_x_104) ;  /* 0x000000001014794e */ /* 0x000fee0000000000 */
[----:B-1--4-:R-:W-:Y:S05]  /*7090*/  CALL.ABS.NOINC R2 ;  /* 0x0000000002007343 */ /* 0x012fea0003c00000 */
.L_x_104:
[----:B------:R-:W-:Y:S05]  /*70a0*/  BSYNC.RECONVERGENT B6 ;  /* 0x0000000000067941 */ /* 0x000fea0003800200 */
.L_x_103:
[----:B------:R-:W-:Y:S01]  /*70b0*/  F2FP.F16.E4M3.UNPACK_B R4, R149 ;  /* 0x00000095ff04723e */ /* 0x000fe200020006ff */
[----:B------:R-:W-:Y:S05]  /*70c0*/  WARPSYNC.ALL ;  /* 0x0000000000007948 */ /* 0x000fea0003800000 */
[----:B------:R-:W-:Y:S01]  /*70d0*/  R2UR UR4, R80 ;  /* 0x00000000500472ca */ /* 0x000fe200000e0000 */
[--C-:B------:R-:W-:Y:S01]  /*70e0*/  HADD2.F32 R88, -RZ, R4.reuse.H0_H0 ;  /* 0x20000004ff587230 */ /* 0x100fe20000004100 */
[-C--:B------:R-:W-:Y:S01]  /*70f0*/  F2FP.F16.E4M3.UNPACK_B R0, R148.reuse ;  /* 0x00000094ff00723e */ /* 0x080fe200020006ff */
[----:B------:R-:W-:Y:S01]  /*7100*/  HADD2.F32 R83, -RZ, R4.H1_H1 ;  /* 0x30000004ff537230 */ /* 0x000fe20000004100 */
[----:B------:R-:W-:Y:S01]  /*7110*/  F2FP.F16.E4M3.UNPACK_B R4, R151 ;  /* 0x00000097ff04723e */ /* 0x000fe200020006ff */
[----:B------:R-:W-:Y:S01]  /*7120*/  BSSY.RECONVERGENT B0, `(.L_x_105) ;  /* 0x0000116000007945 */ /* 0x000fe20003800200 */
[----:B------:R-:W-:Y:S01]  /*7130*/  F2FP.F16.E4M3.UNPACK_B R3, R148.H1 ;  /* 0x00000094ff03723e */ /* 0x000fe200030006ff */
[--C-:B------:R-:W-:Y:S01]  /*7140*/  HADD2.F32 R2, -RZ, R0.reuse.H0_H0 ;  /* 0x20000000ff027230 */ /* 0x100fe20000004100 */
[----:B-1----:R-:W-:Y:S01]  /*7150*/  F2FP.F16.E4M3.UNPACK_B R135, R162 ;  /* 0x000000a2ff87723e */ /* 0x002fe200020006ff */
[----:B------:R-:W-:Y:S01]  /*7160*/  HADD2.F32 R82, -RZ, R0.H1_H1 ;  /* 0x30000000ff527230 */ /* 0x000fe20000004100 */
[----:B------:R-:W-:Y:S01]  /*7170*/  F2FP.F16.E4M3.UNPACK_B R0, R149.H1 ;  /* 0x00000095ff00723e */ /* 0x000fe200030006ff */
[--C-:B------:R-:W-:Y:S01]  /*7180*/  HADD2.F32 R84, -RZ, R3.reuse.H0_H0 ;  /* 0x20000003ff547230 */ /* 0x100fe20000004100 */
[----:B------:R-:W-:Y:S01]  /*7190*/  F2FP.F16.E4M3.UNPACK_B R125, R159.H1 ;  /* 0x0000009fff7d723e */ /* 0x000fe200030006ff */
[----:B------:R-:W-:Y:S01]  /*71a0*/  HADD2.F32 R86, -RZ, R3.H1_H1 ;  /* 0x30000003ff567230 */ /* 0x000fe20000004100 */
[-C--:B------:R-:W-:Y:S01]  /*71b0*/  F2FP.F16.E4M3.UNPACK_B R3, R150.reuse ;  /* 0x00000096ff03723e */ /* 0x080fe200020006ff */
[--C-:B------:R-:W-:Y:S01]  /*71c0*/  HADD2.F32 R90, -RZ, R0.reuse.H0_H0 ;  /* 0x20000000ff5a7230 */ /* 0x100fe20000004100 */
[----:B------:R-:W-:Y:S01]  /*71d0*/  ISETP.NE.AND P0, PT, R189, RZ, PT ;  /* 0x000000ffbd00720c */ /* 0x000fe20003f05270 */
[----:B------:R-:W-:Y:S01]  /*71e0*/  HADD2.F32 R85, -RZ, R0.H1_H1 ;  /* 0x30000000ff557230 */ /* 0x000fe20000004100 */
[----:B------:R-:W-:Y:S01]  /*71f0*/  F2FP.F16.E4M3.UNPACK_B R0, R150.H1 ;  /* 0x00000096ff00723e */ /* 0x000fe200030006ff */
[--C-:B------:R-:W-:Y:S01]  /*7200*/  HADD2.F32 R92, -RZ, R3.reuse.H0_H0 ;  /* 0x20000003ff5c7230 */ /* 0x100fe20000004100 */
[----:B------:R-:W-:Y:S01]  /*7210*/  ISETP.NE.AND P6, PT, R198, RZ, PT ;  /* 0x000000ffc600720c */ /* 0x000fe20003fc5270 */
[----:B------:R-:W-:Y:S01]  /*7220*/  HADD2.F32 R87, -RZ, R3.H1_H1 ;  /* 0x30000003ff577230 */ /* 0x000fe20000004100 */
[----:B------:R-:W-:Y:S01]  /*7230*/  F2FP.F16.E4M3.UNPACK_B R3, R151.H1 ;  /* 0x00000097ff03723e */ /* 0x000fe200030006ff */
[--C-:B------:R-:W-:Y:S02]  /*7240*/  HADD2.F32 R94, -RZ, R0.reuse.H0_H0 ;  /* 0x20000000ff5e7230 */ /* 0x100fe40000004100 */
[----:B------:R-:W-:Y:S01]  /*7250*/  HADD2.F32 R89, -RZ, R0.H1_H1 ;  /* 0x30000000ff597230 */ /* 0x000fe20000004100 */
[-C--:B------:R-:W-:Y:S01]  /*7260*/  F2FP.F16.E4M3.UNPACK_B R0, R152.reuse ;  /* 0x00000098ff00723e */ /* 0x080fe200020006ff */
[--C-:B------:R-:W-:Y:S02]  /*7270*/  HADD2.F32 R96, -RZ, R4.reuse.H0_H0 ;  /* 0x20000004ff607230 */ /* 0x100fe40000004100 */
[----:B------:R-:W-:Y:S01]  /*7280*/  HADD2.F32 R91, -RZ, R4.H1_H1 ;  /* 0x30000004ff5b7230 */ /* 0x000fe20000004100 */
[-C--:B------:R-:W-:Y:S01]  /*7290*/  F2FP.F16.E4M3.UNPACK_B R4, R153.reuse ;  /* 0x00000099ff04723e */ /* 0x080fe200020006ff */
[--C-:B------:R-:W-:Y:S02]  /*72a0*/  HADD2.F32 R100, -RZ, R0.reuse.H0_H0 ;  /* 0x20000000ff647230 */ /* 0x100fe40000004100 */
[----:B------:R-:W-:Y:S01]  /*72b0*/  HADD2.F32 R95, -RZ, R0.H1_H1 ;  /* 0x30000000ff5f7230 */ /* 0x000fe20000004100 */
[----:B------:R-:W-:Y:S01]  /*72c0*/  F2FP.F16.E4M3.UNPACK_B R0, R153.H1 ;  /* 0x00000099ff00723e */ /* 0x000fe200030006ff */
[--C-:B------:R-:W-:Y:S02]  /*72d0*/  HADD2.F32 R98, -RZ, R3.reuse.H0_H0 ;  /* 0x20000003ff627230 */ /* 0x100fe40000004100 */
[----:B------:R-:W-:Y:S01]  /*72e0*/  HADD2.F32 R93, -RZ, R3.H1_H1 ;  /* 0x30000003ff5d7230 */ /* 0x000fe20000004100 */
[----:B------:R-:W-:Y:S01]  /*72f0*/  F2FP.F16.E4M3.UNPACK_B R3, R152.H1 ;  /* 0x00000098ff03723e */ /* 0x000fe200030006ff */
[--C-:B------:R-:W-:Y:S02]  /*7300*/  HADD2.F32 R106, -RZ, R0.reuse.H0_H0 ;  /* 0x20000000ff6a7230 */ /* 0x100fe40000004100 */
[----:B------:R-:W-:Y:S01]  /*7310*/  HADD2.F32 R101, -RZ, R0.H1_H1 ;  /* 0x30000000ff657230 */ /* 0x000fe20000004100 */
[-C--:B------:R-:W-:Y:S01]  /*7320*/  F2FP.F16.E4M3.UNPACK_B R0, R154.reuse.H1 ;  /* 0x0000009aff00723e */ /* 0x080fe200030006ff */
[--C-:B------:R-:W-:Y:S02]  /*7330*/  HADD2.F32 R104, -RZ, R4.reuse.H0_H0 ;  /* 0x20000004ff687230 */ /* 0x100fe40000004100 */
[----:B------:R-:W-:Y:S01]  /*7340*/  HADD2.F32 R99, -RZ, R4.H1_H1 ;  /* 0x30000004ff637230 */ /* 0x000fe20000004100 */
[----:B------:R-:W-:Y:S01]  /*7350*/  F2FP.F16.E4M3.UNPACK_B R4, R155 ;  /* 0x0000009bff04723e */ /* 0x000fe200020006ff */
[--C-:B------:R-:W-:Y:S02]  /*7360*/  HADD2.F32 R102, -RZ, R3.reuse.H0_H0 ;  /* 0x20000003ff667230 */ /* 0x100fe40000004100 */
[----:B------:R-:W-:Y:S01]  /*7370*/  HADD2.F32 R97, -RZ, R3.H1_H1 ;  /* 0x30000003ff617230 */ /* 0x000fe20000004100 */
[----:B------:R-:W-:Y:S01]  /*7380*/  F2FP.F16.E4M3.UNPACK_B R3, R154 ;  /* 0x0000009aff03723e */ /* 0x000fe200020006ff */
[--C-:B------:R-:W-:Y:S02]  /*7390*/  HADD2.F32 R110, -RZ, R0.reuse.H0_H0 ;  /* 0x20000000ff6e7230 */ /* 0x100fe40000004100 */
[----:B------:R-:W-:Y:S01]  /*73a0*/  HADD2.F32 R105, -RZ, R0.H1_H1 ;  /* 0x30000000ff697230 */ /* 0x000fe20000004100 */
[-C--:B------:R-:W-:Y:S01]  /*73b0*/  F2FP.F16.E4M3.UNPACK_B R0, R156.reuse ;  /* 0x0000009cff00723e */ /* 0x080fe200020006ff */
[--C-:B------:R-:W-:Y:S02]  /*73c0*/  HADD2.F32 R112, -RZ, R4.reuse.H0_H0 ;  /* 0x20000004ff707230 */ /* 0x100fe40000004100 */
[----:B------:R-:W-:Y:S01]  /*73d0*/  HADD2.F32 R107, -RZ, R4.H1_H1 ;  /* 0x30000004ff6b7230 */ /* 0x000fe20000004100 */
[----:B------:R-:W-:Y:S01]  /*73e0*/  F2FP.F16.E4M3.UNPACK_B R4, R157 ;  /* 0x0000009dff04723e */ /* 0x000fe200020006ff */
[--C-:B------:R-:W-:Y:S02]  /*73f0*/  HADD2.F32 R108, -RZ, R3.reuse.H0_H0 ;  /* 0x20000003ff6c7230 */ /* 0x100fe40000004100 */
[----:B------:R-:W-:Y:S01]  /*7400*/  HADD2.F32 R103, -RZ, R3.H1_H1 ;  /* 0x30000003ff677230 */ /* 0x000fe20000004100 */
[----:B------:R-:W-:Y:S01]  /*7410*/  F2FP.F16.E4M3.UNPACK_B R3, R155.H1 ;  /* 0x0000009bff03723e */ /* 0x000fe200030006ff */
[--C-:B------:R-:W-:Y:S02]  /*7420*/  HADD2.F32 R116, -RZ, R0.reuse.H0_H0 ;  /* 0x20000000ff747230 */ /* 0x100fe40000004100 */
[----:B------:R-:W-:Y:S01]  /*7430*/  HADD2.F32 R111, -RZ, R0.H1_H1 ;  /* 0x30000000ff6f7230 */ /* 0x000fe20000004100 */
[----:B------:R-:W-:Y:S01]  /*7440*/  F2FP.F16.E4M3.UNPACK_B R0, R156.H1 ;  /* 0x0000009cff00723e */ /* 0x000fe200030006ff */
[--C-:B------:R-:W-:Y:S02]  /*7450*/  HADD2.F32 R120, -RZ, R4.reuse.H0_H0 ;  /* 0x20000004ff787230 */ /* 0x100fe40000004100 */
[----:B------:R-:W-:Y:S02]  /*7460*/  HADD2.F32 R115, -RZ, R4.H1_H1 ;  /* 0x30000004ff737230 */ /* 0x000fe40000004100 */
[--C-:B------:R-:W-:Y:S01]  /*7470*/  HADD2.F32 R114, -RZ, R3.reuse.H0_H0 ;  /* 0x20000003ff727230 */ /* 0x100fe20000004100 */
[----:B------:R-:W1:Y:S01]  /*7480*/  LDTM.x64 R4, tmem[UR4+0x40] ;  /* 0x00004004000479ee */ /* 0x000e620008340000 */
[----:B------:R-:W-:Y:S01]  /*7490*/  HADD2.F32 R109, -RZ, R3.H1_H1 ;  /* 0x30000003ff6d7230 */ /* 0x000fe20000004100 */
[----:B------:R-:W-:Y:S01]  /*74a0*/  F2FP.F16.E4M3.UNPACK_B R3, R157.H1 ;  /* 0x0000009dff03723e */ /* 0x000fe200030006ff */
        /* <DEDUP_REMOVED lines=14> */
[----:B------:R-:W-:Y:S01]  /*7590*/  F2FP.F16.E4M3.UNPACK_B R0, R160.H1 ;  /* 0x000000a0ff00723e */ /* 0x000fe200030006ff */
[--C-:B------:R-:W-:Y:S02]  /*75a0*/  HADD2.F32 R132, -RZ, R3.reuse.H0_H0 ;  /* 0x20000003ff847230 */ /* 0x100fe40000004100 */
[C---:B-1----:R-:W-:Y:S01]  /*75b0*/  FMUL R7, R78.reuse, R7 ;  /* 0x000000074e077220 */ /* 0x042fe20000400000 */
        /* <DEDUP_REMOVED lines=10> */
[C---:B------:R-:W-:Y:S01]  /*7660*/  FMUL R0, R78.reuse, R4 ;  /* 0x000000044e007220 */ /* 0x040fe20000400000 */
[--C-:B------:R-:W-:Y:S01]  /*7670*/  HADD2.F32 R140, -RZ, R135.reuse.H0_H0 ;  /* 0x20000087ff8c7230 */ /* 0x100fe20000004100 */
[----:B------:R-:W-:Y:S01]  /*7680*/  F2FP.F16.E4M3.UNPACK_B R4, R163 ;  /* 0x000000a3ff04723e */ /* 0x000fe200020006ff */
[----:B------:R-:W-:Y:S02]  /*7690*/  HADD2.F32 R135, -RZ, R135.H1_H1 ;  /* 0x30000087ff877230 */ /* 0x000fe40000004100 */
[C---:B------:R-:W-:Y:S01]  /*76a0*/  FFMA R0, R81.reuse, R2, R0 ;  /* 0x0000000251007223 */ /* 0x040fe20000000000 */
[C---:B------:R-:W-:Y:S01]  /*76b0*/  FMUL R2, R78.reuse, R5 ;  /* 0x000000054e027220 */ /* 0x040fe20000400000 */
[--C-:B------:R-:W-:Y:S01]  /*76c0*/  HADD2.F32 R142, -RZ, R3.reuse.H0_H0 ;  /* 0x20000003ff8e7230 */ /* 0x100fe20000004100 */
[----:B------:R-:W-:Y:S01]  /*76d0*/  F2FP.F16.E4M3.UNPACK_B R5, R163.H1 ;  /* 0x000000a3ff05723e */ /* 0x000fe200030006ff */
[----:B------:R-:W-:Y:S02]  /*76e0*/  HADD2.F32 R137, -RZ, R3.H1_H1 ;  /* 0x30000003ff897230 */ /* 0x000fe40000004100 */
[C---:B------:R-:W-:Y:S01]  /*76f0*/  FFMA R2, R81.reuse, R82, R2 ;  /* 0x0000005251027223 */ /* 0x040fe20000000002 */
[--C-:B------:R-:W-:Y:S02]  /*7700*/  HADD2.F32 R82, -RZ, R4.reuse.H0_H0 ;  /* 0x20000004ff527230 */ /* 0x100fe40000004100 */
[C---:B------:R-:W-:Y:S01]  /*7710*/  FMUL R3, R78.reuse, R6 ;  /* 0x000000064e037220 */ /* 0x040fe20000400000 */
[----:B------:R-:W-:Y:S02]  /*7720*/  HADD2.F32 R139, -RZ, R4.H1_H1 ;  /* 0x30000004ff8b7230 */ /* 0x000fe40000004100 */
[C---:B------:R-:W-:Y:S01]  /*7730*/  FMUL R4, R78.reuse, R9 ;  /* 0x000000094e047220 */ /* 0x040fe20000400000 */
[--C-:B------:R-:W-:Y:S02]  /*7740*/  HADD2.F32 R141, -RZ, R5.reuse.H1_H1 ;  /* 0x30000005ff8d7230 */ /* 0x100fe40000004100 */
[C---:B------:R-:W-:Y:S01]  /*7750*/  FFMA R3, R81.reuse, R84, R3 ;  /* 0x0000005451037223 */ /* 0x040fe20000000003 */
[----:B------:R-:W-:Y:S01]  /*7760*/  FFMA R7, R81, R86, R7 ;  /* 0x0000005651077223 */ /* 0x000fe20000000007 */
[----:B------:R-:W-:Y:S02]  /*7770*/  HADD2.F32 R84, -RZ, R5.H0_H0 ;  /* 0x20000005ff547230 */ /* 0x000fe40000004100 */
[C---:B------:R-:W-:Y:S01]  /*7780*/  FMUL R5, R78.reuse, R10 ;  /* 0x0000000a4e057220 */ /* 0x040fe20000400000 */
[C---:B------:R-:W-:Y:S01]  /*7790*/  FMUL R6, R78.reuse, R11 ;  /* 0x0000000b4e067220 */ /* 0x040fe20000400000 */
[C---:B------:R-:W-:Y:S01]  /*77a0*/  FMUL R11, R78.reuse, R16 ;  /* 0x000000104e0b7220 */ /* 0x040fe20000400000 */
[----:B------:R-:W-:Y:S01]  /*77b0*/  F2FP.SATFINITE.E4M3.F32.PACK_AB_MERGE_C R143, R7, R3, RZ ;  /* 0x00000003078f723e */ /* 0x000fe200048070ff */
[C---:B------:R-:W-:Y:S01]  /*77c0*/  FMUL R3, R78.reuse, R8 ;  /* 0x000000084e037220 */ /* 0x040fe20000400000 */
[C---:B------:R-:W-:Y:S01]  /*77d0*/  FMUL R7, R78.reuse, R12 ;  /* 0x0000000c4e077220 */ /* 0x040fe20000400000 */
[C---:B------:R-:W-:Y:S01]  /*77e0*/  FMUL R8, R78.reuse, R13 ;  /* 0x0000000d4e087220 */ /* 0x040fe20000400000 */
[C---:B------:R-:W-:Y:S01]  /*77f0*/  FMUL R12, R78.reuse, R17 ;  /* 0x000000114e0c7220 */ /* 0x040fe20000400000 */
[C---:B------:R-:W-:Y:S01]  /*7800*/  FFMA R3, R81.reuse, R88, R3 ;  /* 0x0000005851037223 */ /* 0x040fe20000000003 */
[C---:B------:R-:W-:Y:S01]  /*7810*/  FFMA R4, R81.reuse, R83, R4 ;  /* 0x0000005351047223 */ /* 0x040fe20000000004 */
[C---:B------:R-:W-:Y:S01]  /*7820*/  FFMA R5, R81.reuse, R90, R5 ;  /* 0x0000005a51057223 */ /* 0x040fe20000000005 */
[C---:B------:R-:W-:Y:S01]  /*7830*/  FFMA R6, R81.reuse, R85, R6 ;  /* 0x0000005551067223 */ /* 0x040fe20000000006 */
[C---:B------:R-:W-:Y:S01]  /*7840*/  FFMA R7, R81.reuse, R92, R7 ;  /* 0x0000005c51077223 */ /* 0x040fe20000000007 */
[C---:B------:R-:W-:Y:S01]  /*7850*/  FFMA R8, R81.reuse, R87, R8 ;  /* 0x0000005751087223 */ /* 0x040fe20000000008 */
[C---:B------:R-:W-:Y:S01]  /*7860*/  FMUL R16, R78.reuse, R21 ;  /* 0x000000154e107220 */ /* 0x040fe20000400000 */
[----:B------:R-:W-:Y:S01]  /*7870*/  FMUL R9, R78, R14 ;  /* 0x0000000e4e097220 */ /* 0x000fe20000400000 */
[----:B------:R-:W-:Y:S01]  /*7880*/  F2FP.SATFINITE.E4M3.F32.PACK_AB_MERGE_C R5, R6, R5, RZ ;  /* 0x000000050605723e */ /* 0x000fe200048070ff */
[C---:B------:R-:W-:Y:S01]  /*7890*/  FMUL R10, R78.reuse, R15 ;  /* 0x0000000f4e0a7220 */ /* 0x040fe20000400000 */
[C---:B------:R-:W-:Y:S01]  /*78a0*/  FMUL R15, R78.reuse, R20 ;  /* 0x000000144e0f7220 */ /* 0x040fe20000400000 */
[C---:B------:R-:W-:Y:S01]  /*78b0*/  FFMA R9, R81.reuse, R94, R9 ;  /* 0x0000005e51097223 */ /* 0x040fe20000000009 */
[C---:B------:R-:W-:Y:S01]  /*78c0*/  FMUL R20, R78.reuse, R25 ;  /* 0x000000194e147220 */ /* 0x040fe20000400000 */
[C---:B------:R-:W-:Y:S01]  /*78d0*/  FFMA R10, R81.reuse, R89, R10 ;  /* 0x00000059510a7223 */ /* 0x040fe2000000000a */
[C---:B------:R-:W-:Y:S01]  /*78e0*/  FFMA R11, R81.reuse, R96, R11 ;  /* 0x00000060510b7223 */ /* 0x040fe2000000000b */
[C---:B------:R-:W-:Y:S01]  /*78f0*/  FFMA R12, R81.reuse, R91, R12 ;  /* 0x0000005b510c7223 */ /* 0x040fe2000000000c */
[C---:B------:R-:W-:Y:S01]  /*7900*/  FMUL R13, R78.reuse, R18 ;  /* 0x000000124e0d7220 */ /* 0x040fe20000400000 */
[----:B------:R-:W-:Y:S01]  /*7910*/  FMUL R14, R78, R19 ;  /* 0x000000134e0e7220 */ /* 0x000fe20000400000 */
[----:B------:R-:W-:Y:S01]  /*7920*/  F2FP.SATFINITE.E4M3.F32.PACK_AB_MERGE_C R9, R10, R9, RZ ;  /* 0x000000090a09723e */ /* 0x000fe200048070ff */
[C---:B------:R-:W-:Y:S01]  /*7930*/  FMUL R19, R78.reuse, R24 ;  /* 0x000000184e137220 */ /* 0x040fe20000400000 */
        /* <DEDUP_REMOVED lines=17> */
[----:B------:R-:W-:Y:S01]  /*7a50*/  FMUL R27, R78, R32 ;  /* 0x000000204e1b7220 */ /* 0x000fe20000400000 */
[C---:B------:R-:W-:Y:S01]  /*7a60*/  FFMA R21, R81.reuse, R106, R21 ;  /* 0x0000006a51157223 */ /* 0x040fe20000000015 */
[C---:B------:R-:W-:Y:S01]  /*7a70*/  FFMA R22, R81.reuse, R101, R22 ;  /* 0x0000006551167223 */ /* 0x040fe20000000016 */
[----:B------:R-:W-:Y:S01]  /*7a80*/  F2FP.SATFINITE.E4M3.F32.PACK_AB_MERGE_C R16, R16, R15, R17 ;  /* 0x0000000f1010723e */ /* 0x000fe20004807011 */
[C---:B------:R-:W-:Y:S01]  /*7a90*/  FFMA R23, R81.reuse, R108, R23 ;  /* 0x0000006c51177223 */ /* 0x040fe20000000017 */
[C---:B------:R-:W-:Y:S01]  /*7aa0*/  FFMA R24, R81.reuse, R103, R24 ;  /* 0x0000006751187223 */ /* 0x040fe20000000018 */
[----:B------:R-:W-:Y:S01]  /*7ab0*/  FMUL R32, R78, R37 ;  /* 0x000000254e207220 */ /* 0x000fe20000400000 */
[----:B------:R-:W-:Y:S01]  /*7ac0*/  F2FP.SATFINITE.E4M3.F32.PACK_AB_MERGE_C R21, R22, R21, RZ ;  /* 0x000000151615723e */ /* 0x000fe200048070ff */
[C---:B------:R-:W-:Y:S01]  /*7ad0*/  FMUL R25, R78.reuse, R30 ;  /* 0x0000001e4e197220 */ /* 0x040fe20000400000 */
[C---:B------:R-:W-:Y:S01]  /*7ae0*/  FMUL R26, R78.reuse, R31 ;  /* 0x0000001f4e1a7220 */ /* 0x040fe20000400000 */
[----:B------:R-:W-:Y:S01]  /*7af0*/  FMUL R31, R78, R36 ;  /* 0x000000244e1f7220 */ /* 0x000fe20000400000 */
[----:B------:R-:W-:Y:S01]  /*7b00*/  F2FP.SATFINITE.E4M3.F32.PACK_AB_MERGE_C R17, R20, R19, R21 ;  /* 0x000000131411723e */ /* 0x000fe20004807015 */
        /* <DEDUP_REMOVED lines=8> */
[----:B------:R-:W-:Y:S01]  /*7b90*/  FMUL R35, R78, R40 ;  /* 0x000000284e237220 */ /* 0x000fe20000400000 */
[C---:B------:R-:W-:Y:S01]  /*7ba0*/  FFMA R29, R81.reuse, R114, R29 ;  /* 0x00000072511d7223 */ /* 0x040fe2000000001d */
[----:B------:R-:W-:Y:S01]  /*7bb0*/  F2FP.SATFINITE.E4M3.F32.PACK_AB_MERGE_C R18, R24, R23, R18 ;  /* 0x000000171812723e */ /* 0x000fe20004807012 */
        /* <DEDUP_REMOVED lines=22> */
[C---:B------:R-:W-:Y:S01]  /*7d20*/  FMUL R41, R78.reuse, R46 ;  /* 0x0000002e4e297220 */ /* 0x040fe20000400000 */
[C---:B------:R-:W-:Y:S01]  /*7d30*/  FMUL R42, R78.reuse, R47 ;  /* 0x0000002f4e2a7220 */ /* 0x040fe20000400000 */
[C---:B------:R-:W-:Y:S01]  /*7d40*/  FFMA R40, R81.reuse, R119, R40 ;  /* 0x0000007751287223 */ /* 0x040fe20000000028 */
[--C-:B------:R-:W-:Y:S02]  /*7d50*/  HADD2.F32 R130, -RZ, R125.reuse.H0_H0 ;  /* 0x2000007dff827230 */ /* 0x100fe40000004100 */
[C---:B------:R-:W-:Y:S01]  /*7d60*/  FFMA R41, R81.reuse, R126, R41 ;  /* 0x0000007e51297223 */ /* 0x040fe20000000029 */
[----:B------:R-:W-:Y:S02]  /*7d70*/  HADD2.F32 R125, -RZ, R125.H1_H1 ;  /* 0x3000007dff7d7230 */ /* 0x000fe40000004100 */
[C---:B------:R-:W-:Y:S01]  /*7d80*/  FMUL R45, R78.reuse, R50 ;  /* 0x000000324e2d7220 */ /* 0x040fe20000400000 */
[C---:B------:R-:W-:Y:S01]  /*7d90*/  FFMA R42, R81.reuse, R121, R42 ;  /* 0x00000079512a7223 */ /* 0x040fe2000000002a */
[C---:B------:R-:W-:Y:S01]  /*7da0*/  FMUL R46, R78.reuse, R51 ;  /* 0x000000334e2e7220 */ /* 0x040fe20000400000 */
[C---:B------:R-:W-:Y:S01]  /*7db0*/  FFMA R43, R81.reuse, R128, R43 ;  /* 0x00000080512b7223 */ /* 0x040fe2000000002b */
[C---:B------:R-:W-:Y:S01]  /*7dc0*/  FMUL R47, R78.reuse, R52 ;  /* 0x000000344e2f7220 */ /* 0x040fe20000400000 */
        /* <DEDUP_REMOVED lines=10> */
[C---:B------:R-:W-:Y:S01]  /*7e70*/  FFMA R45, R81.reuse, R130, R45 ;  /* 0x00000082512d7223 */ /* 0x040fe2000000002d */
[C---:B------:R-:W-:Y:S01]  /*7e80*/  FMUL R59, R78.reuse, R64 ;  /* 0x000000404e3b7220 */ /* 0x040fe20000400000 */
[C---:B------:R-:W-:Y:S01]  /*7e90*/  FMUL R60, R78.reuse, R65 ;  /* 0x000000414e3c7220 */ /* 0x040fe20000400000 */
[C---:B------:R-:W-:Y:S01]  /*7ea0*/  FMUL R61, R78.reuse, R66 ;  /* 0x000000424e3d7220 */ /* 0x040fe20000400000 */
[----:B------:R-:W-:Y:S01]  /*7eb0*/  FMUL R62, R78, R67 ;  /* 0x000000434e3e7220 */ /* 0x000fe20000400000 */
[C---:B------:R-:W-:Y:S01]  /*7ec0*/  FFMA R46, R81.reuse, R125, R46 ;  /* 0x0000007d512e7223 */ /* 0x040fe2000000002e */
[----:B------:R-:W-:Y:S01]  /*7ed0*/  F2FP.SATFINITE.E4M3.F32.PACK_AB_MERGE_C R64, R2, R0, R143 ;  /* 0x000000000240723e */ /* 0x000fe2000480708f */
[C---:B------:R-:W-:Y:S01]  /*7ee0*/  FFMA R47, R81.reuse, R132, R47 ;  /* 0x00000084512f7223 */ /* 0x040fe2000000002f */
[----:B------:R-:W-:Y:S01]  /*7ef0*/  F2FP.SATFINITE.E4M3.F32.PACK_AB_MERGE_C R65, R4, R3, R5 ;  /* 0x000000030441723e */ /* 0x000fe20004807005 */
[C---:B------:R-:W-:Y:S01]  /*7f00*/  FFMA R48, R81.reuse, R127, R48 ;  /* 0x0000007f51307223 */ /* 0x040fe20000000030 */
[----:B------:R-:W-:Y:S01]  /*7f10*/  F2FP.SATFINITE.E4M3.F32.PACK_AB_MERGE_C R66, R8, R7, R9 ;  /* 0x000000070842723e */ /* 0x000fe20004807009 */
[C---:B------:R-:W-:Y:S01]  /*7f20*/  FFMA R49, R81.reuse, R134, R49 ;  /* 0x0000008651317223 */ /* 0x040fe20000000031 */
[----:B------:R-:W-:Y:S01]  /*7f30*/  F2FP.SATFINITE.E4M3.F32.PACK_AB_MERGE_C R67, R12, R11, R13 ;  /* 0x0000000b0c43723e */ /* 0x000fe2000480700d */
[----:B------:R-:W-:Y:S01]  /*7f40*/  FMUL R53, R78, R58 ;  /* 0x0000003a4e357220 */ /* 0x000fe20000400000 */
[C---:B------:R-:W-:Y:S01]  /*7f50*/  FFMA R50, R81.reuse, R129, R50 ;  /* 0x0000008151327223 */ /* 0x040fe20000000032 */
[C---:B------:R-:W-:Y:S01]  /*7f60*/  FFMA R51, R81.reuse, R136, R51 ;  /* 0x0000008851337223 */ /* 0x040fe20000000033 */
[C---:B------:R-:W-:Y:S01]  /*7f70*/  FFMA R52, R81.reuse, R131, R52 ;  /* 0x0000008351347223 */ /* 0x040fe20000000034 */
[----:B------:R1:W-:Y:S01]  /*7f80*/  STS.128 [R172+UR49+0xa200], R64 ;  /* 0x00a20040ac007988 */ /* 0x0003e20008000c31 */
[C---:B------:R-:W-:Y:S01]  /*7f90*/  FFMA R53, R81.reuse, R138, R53 ;  /* 0x0000008a51357223 */ /* 0x040fe20000000035 */
[----:B------:R-:W-:Y:S01]  /*7fa0*/  F2FP.SATFINITE.E4M3.F32.PACK_AB_MERGE_C R37, R38, R37, RZ ;  /* 0x000000252625723e */ /* 0x000fe200048070ff */
[C---:B------:R-:W-:Y:S01]  /*7fb0*/  FFMA R54, R81.reuse, R133, R54 ;  /* 0x0000008551367223 */ /* 0x040fe20000000036 */
[----:B------:R-:W-:Y:S01]  /*7fc0*/  FMUL R58, R78, R63 ;  /* 0x0000003f4e3a7220 */ /* 0x000fe20000400000 */
[C---:B------:R-:W-:Y:S01]  /*7fd0*/  FFMA R55, R81.reuse, R140, R55 ;  /* 0x0000008c51377223 */ /* 0x040fe20000000037 */
[C---:B------:R-:W-:Y:S01]  /*7fe0*/  FFMA R56, R81.reuse, R135, R56 ;  /* 0x0000008751387223 */ /* 0x040fe20000000038 */
[C---:B------:R-:W-:Y:S01]  /*7ff0*/  FFMA R57, R81.reuse, R142, R57 ;  /* 0x0000008e51397223 */ /* 0x040fe20000000039 */
[----:B------:R1:W-:Y:S01]  /*8000*/  STS.128 [R192+0xa010], R16 ;  /* 0x00a01010c0007388 */ /* 0x0003e20000000c00 */
[----:B------:R-:W-:Y:S01]  /*8010*/  F2FP.SATFINITE.E4M3.F32.PACK_AB_MERGE_C R33, R36, R35, R37 ;  /* 0x000000232421723e */ /* 0x000fe20004807025 */
[C---:B------:R-:W-:Y:S01]  /*8020*/  FFMA R58, R81.reuse, R137, R58 ;  /* 0x00000089513a7223 */ /* 0x040fe2000000003a */
[----:B------:R-:W-:Y:S01]  /*8030*/  F2FP.SATFINITE.E4M3.F32.PACK_AB_MERGE_C R34, R42, R41, RZ ;  /* 0x000000292a22723e */ /* 0x000fe200048070ff */
[C---:B------:R-:W-:Y:S01]  /*8040*/  FFMA R59, R81.reuse, R82, R59 ;  /* 0x00000052513b7223 */ /* 0x040fe2000000003b */
[----:B------:R-:W-:Y:S01]  /*8050*/  F2FP.SATFINITE.E4M3.F32.PACK_AB_MERGE_C R35, R46, R45, RZ ;  /* 0x0000002d2e23723e */ /* 0x000fe200048070ff */
        /* <DEDUP_REMOVED lines=25> */
[----:B------:R-:W-:Y:S02]  /*81f0*/  UIADD3 UR8, UP0, UPT, UR52, 0x680, URZ ;  /* 0x0000068034087890 */ /* 0x000fe4000ff1e0ff */
[----:B------:R-:W-:Y:S02]  /*8200*/  UIADD3 UR5, UPT, UPT, UR41, 0x40, URZ ;  /* 0x0000004029057890 */ /* 0x000fe4000fffe0ff */
[----:B------:R-:W-:Y:S02]  /*8210*/  UIADD3 UR4, UPT, UPT, UR49, 0xa200, URZ ;  /* 0x0000a20031047890 */ /* 0x000fe4000fffe0ff */
[----:B------:R-:W-:Y:S01]  /*8220*/  UIADD3.X UR9, UPT, UPT, URZ, UR53, URZ, UP0, !UPT ;  /* 0x00000035ff097290 */ /* 0x000fe200087fe4ff */
[----:B------:R-:W-:Y:S01]  /*8230*/  UMOV UR6, UR42 ;  /* 0x0000002a00067c82 */ /* 0x000fe20008000000 */
[----:B------:R-:W-:Y:S07]  /*8240*/  UMOV UR7, UR36 ;  /* 0x0000002400077c82 */ /* 0x000fee0008000000 */
[----:B------:R2:W-:Y:S01]  /*8250*/  UTMASTG.3D [UR4], [UR8] ;  /* 0x00000004080073b5 */ /* 0x0005e20008010000 */
[----:B------:R0:W-:Y:S01]  /*8260*/  UTMACMDFLUSH ;  /* 0x00000000000079b7 */ /* 0x0001e20000000000 */
[----:B--2---:R-:W-:Y:S04]  /*8270*/  DEPBAR.LE SB0, 0x1 ;  /* 0x000080400000791a */ /* 0x004fe80000000000 */
.L_x_106:
[----:B------:R-:W-:Y:S05]  /*8280*/  BSYNC.RECONVERGENT B0 ;  /* 0x0000000000007941 */ /* 0x000fea0003800200 */
.L_x_105:
        /* <DEDUP_REMOVED lines=16> */
.L_x_110:
[----:B------:R-:W-:Y:S05]  /*8390*/  BSYNC B0 ;  /* 0x0000000000007941 */ /* 0x000fea0003800000 */
.L_x_109:
        /* <DEDUP_REMOVED lines=20> */
.L_x_108:
[----:B------:R-:W-:Y:S05]  /*84e0*/  BSYNC B1 ;  /* 0x0000000000017941 */ /* 0x000fea0003800000 */
.L_x_107:
[----:B--2---:R-:W-:Y:S01]  /*84f0*/  VIADD R0, R80, 0x80 ;  /* 0x0000008050007836 */ /* 0x004fe20000000000 */
        /* <DEDUP_REMOVED lines=10> */
[----:B------:R-:W5:Y:S01]  /*85a0*/  LDCU.64 UR6, c[0x4][0x80] ;  /* 0x01001000ff0677ac */ /* 0x000f620008000a00 */
[----:B------:R-:W1:Y:S01]  /*85b0*/  LDC.64 R2, c[0x4][R3] ;  /* 0x0100000003027b82 */ /* 0x000e620000000a00 */
[----:B------:R-:W3:Y:S01]  /*85c0*/  LDCU.64 UR4, c[0x4][0x18] ;  /* 0x01000300ff0477ac */ /* 0x000ee20008000a00 */
[----:B--2---:R-:W-:Y:S01]  /*85d0*/  MOV R5, UR9 ;  /* 0x0000000900057c02 */ /* 0x004fe20008000f00 */
[----:B------:R-:W-:Y:S01]  /*85e0*/  IMAD.U32 R4, RZ, RZ, UR8 ;  /* 0x00000008ff047e24 */ /* 0x000fe2000f8e00ff */
[----:B-----5:R-:W-:Y:S01]  /*85f0*/  MOV R7, UR7 ;  /* 0x0000000700077c02 */ /* 0x020fe20008000f00 */
[----:B------:R-:W-:Y:S01]  /*8600*/  IMAD.U32 R6, RZ, RZ, UR6 ;  /* 0x00000006ff067e24 */ /* 0x000fe2000f8e00ff */
[----:B---3--:R-:W-:Y:S01]  /*8610*/  MOV R11, UR5 ;  /* 0x00000005000b7c02 */ /* 0x008fe20008000f00 */
[----:B------:R-:W-:Y:S02]  /*8620*/  IMAD.U32 R10, RZ, RZ, UR4 ;  /* 0x00000004ff0a7e24 */ /* 0x000fe4000f8e00ff */
[----:B------:R-:W-:Y:S07]  /*8630*/  LEPC R20, `(.L_x_113) ;  /* 0x000000001014794e */ /* 0x000fee0000000000 */
[----:B-1--4-:R-:W-:Y:S05]  /*8640*/  CALL.ABS.NOINC R2 ;  /* 0x0000000002007343 */ /* 0x012fea0003c00000 */
.L_x_113:
[----:B------:R-:W-:Y:S05]  /*8650*/  BSYNC.RECONVERGENT B6 ;  /* 0x0000000000067941 */ /* 0x000fea0003800200 */
.L_x_112:
[----:B---3--:R-:W-:Y:S01]  /*8660*/  F2FP.F16.E4M3.UNPACK_B R4, R149 ;  /* 0x00000095ff04723e */ /* 0x008fe200020006ff */
        /* <DEDUP_REMOVED lines=13> */
[----:B----4-:R-:W-:Y:S01]  /*8740*/  F2FP.F16.E4M3.UNPACK_B R125, R159.H1 ;  /* 0x0000009fff7d723e */ /* 0x010fe200030006ff */
        /* <DEDUP_REMOVED lines=262> */
[----:B------:R-:W-:Y:S02]  /*97b0*/  UIADD3 UR8, UP0, UPT, UR52, 0x680, URZ ;  /* 0x0000068034087890 */ /* 0x000fe4000ff1e0ff */
[----:B------:R-:W-:Y:S02]  /*97c0*/  UIADD3 UR5, UPT, UPT, UR41, 0x80, URZ ;  /* 0x0000008029057890 */ /* 0x000fe4000fffe0ff */
[----:B------:R-:W-:Y:S01]  /*97d0*/  MOV R188, UR10 ;  /* 0x0000000a00bc7c02 */ /* 0x000fe20008000f00 */
[----:B------:R-:W-:Y:S01]  /*97e0*/  UIADD3.X UR9, UPT, UPT, URZ, UR53, URZ, UP0, !UPT ;  /* 0x00000035ff097290 */ /* 0x000fe200087fe4ff */
[----:B------:R-:W-:Y:S02]  /*97f0*/  UMOV UR6, UR42 ;  /* 0x0000002a00067c82 */ /* 0x000fe40008000000 */
[----:B------:R-:W-:Y:S01]  /*9800*/  R2UR UR4, R188 ;  /* 0x00000000bc0472ca */ /* 0x000fe200000e0000 */
[----:B------:R-:W-:Y:S11]  /*9810*/  UMOV UR7, UR36 ;  /* 0x0000002400077c82 */ /* 0x000ff60008000000 */
[----:B------:R-:W-:Y:S01]  /*9820*/  @!UPT UIADD3 URZ, UPT, UPT, URZ, URZ, URZ ;  /* 0x000000fffffff290 */ /* 0x000fe2000fffe0ff */
[----:B------:R2:W-:Y:S01]  /*9830*/  UTMASTG.3D [UR4], [UR8] ;  /* 0x00000004080073b5 */ /* 0x0005e20008010000 */
[----:B------:R0:W-:Y:S01]  /*9840*/  UTMACMDFLUSH ;  /* 0x00000000000079b7 */ /* 0x0001e20000000000 */
[----:B--2---:R-:W-:Y:S04]  /*9850*/  DEPBAR.LE SB0, 0x1 ;  /* 0x000080400000791a */ /* 0x004fe80000000000 */
.L_x_115:
[----:B------:R-:W-:Y:S05]  /*9860*/  BSYNC.RECONVERGENT B0 ;  /* 0x0000000000007941 */ /* 0x000fea0003800200 */
.L_x_114:
        /* <DEDUP_REMOVED lines=16> */
.L_x_119:
[----:B------:R-:W-:Y:S05]  /*9970*/  BSYNC B0 ;  /* 0x0000000000007941 */ /* 0x000fea0003800000 */
.L_x_118:
        /* <DEDUP_REMOVED lines=20> */
.L_x_117:
[----:B------:R-:W-:Y:S05]  /*9ac0*/  BSYNC B1 ;  /* 0x0000000000017941 */ /* 0x000fea0003800000 */
.L_x_116:
[----:B--2---:R-:W-:Y:S05]  /*9ad0*/  VIADD R0, R80, 0xc0 ;  /* 0x000000c050007836 */ /* 0x004fea0000000000 */
        /* <DEDUP_REMOVED lines=20> */
.L_x_121:
[----:B------:R-:W-:Y:S01]  /*9c20*/  ISETP.NE.AND P0, PT, R189, RZ, PT ;  /* 0x000000ffbd00720c */ /* 0x000fe20003f05270 */
[----:B------:R-:W-:Y:S05]  /*9c30*/  WARPSYNC.ALL ;  /* 0x0000000000007948 */ /* 0x000fea0003800000 */
[----:B------:R-:W-:Y:S01]  /*9c40*/  R2UR UR4, R80 ;  /* 0x00000000500472ca */ /* 0x000fe200000e0000 */
[----:B------:R-:W-:Y:S01]  /*9c50*/  BSSY.RECONVERGENT B0, `(.L_x_122) ;  /* 0x000011d000007945 */ /* 0x000fe20003800200 */
[----:B---3--:R-:W-:Y:S02]  /*9c60*/  F2FP.F16.E4M3.UNPACK_B R11, R149 ;  /* 0x00000095ff0b723e */ /* 0x008fe400020006ff */
[----:B------:R-:W-:Y:S02]  /*9c70*/  F2FP.F16.E4M3.UNPACK_B R10, R150 ;  /* 0x00000096ff0a723e */ /* 0x000fe400020006ff */
[----:B------:R-:W-:Y:S01]  /*9c80*/  F2FP.F16.E4M3.UNPACK_B R9, R151 ;  /* 0x00000097ff09723e */ /* 0x000fe200020006ff */
[--C-:B------:R-:W-:Y:S01]  /*9c90*/  HADD2.F32 R83, -RZ, R11.reuse.H0_H0 ;  /* 0x2000000bff537230 */ /* 0x100fe20000004100 */
[----:B----4-:R-:W-:Y:S01]  /*9ca0*/  F2FP.F16.E4M3.UNPACK_B R8, R152 ;  /* 0x00000098ff08723e */ /* 0x010fe200020006ff */
[----:B------:R-:W-:Y:S01]  /*9cb0*/  HADD2.F32 R84, -RZ, R11.H1_H1 ;  /* 0x3000000bff547230 */ /* 0x000fe20000004100 */
[----:B------:R-:W-:Y:S01]  /*9cc0*/  F2FP.F16.E4M3.UNPACK_B R7, R153 ;  /* 0x00000099ff07723e */ /* 0x000fe200020006ff */
[--C-:B------:R-:W-:Y:S01]  /*9cd0*/  HADD2.F32 R87, -RZ, R10.reuse.H0_H0 ;  /* 0x2000000aff577230 */ /* 0x100fe20000004100 */
[----:B------:R-:W-:Y:S01]  /*9ce0*/  F2FP.F16.E4M3.UNPACK_B R6, R154 ;  /* 0x0000009aff06723e */ /* 0x000fe200020006ff */
[----:B------:R-:W-:Y:S01]  /*9cf0*/  HADD2.F32 R88, -RZ, R10.H1_H1 ;  /* 0x3000000aff587230 */ /* 0x000fe20000004100 */
[----:B------:R-:W-:Y:S01]  /*9d00*/  F2FP.F16.E4M3.UNPACK_B R5, R155 ;  /* 0x0000009bff05723e */ /* 0x000fe200020006ff */
[--C-:B------:R-:W-:Y:S01]  /*9d10*/  HADD2.F32 R91, -RZ, R9.reuse.H0_H0 ;  /* 0x20000009ff5b7230 */ /* 0x100fe20000004100 */
[----:B-1----:R-:W-:Y:S01]  /*9d20*/  F2FP.F16.E4M3.UNPACK_B R4, R156 ;  /* 0x0000009cff04723e */ /* 0x002fe200020006ff */
[----:B------:R-:W-:Y:S01]  /*9d30*/  HADD2.F32 R92, -RZ, R9.H1_H1 ;  /* 0x30000009ff5c7230 */ /* 0x000fe20000004100 */
[-C--:B------:R-:W-:Y:S01]  /*9d40*/  F2FP.F16.E4M3.UNPACK_B R2, R148.reuse ;  /* 0x00000094ff02723e */ /* 0x080fe200020006ff */
[--C-:B------:R-:W-:Y:S01]  /*9d50*/  HADD2.F32 R95, -RZ, R8.reuse.H0_H0 ;  /* 0x20000008ff5f7230 */ /* 0x100fe20000004100 */
[----:B------:R-:W-:Y:S01]  /*9d60*/  F2FP.F16.E4M3.UNPACK_B R148, R148.H1 ;  /* 0x00000094ff94723e */ /* 0x000fe200030006ff */
[----:B------:R-:W-:Y:S01]  /*9d70*/  HADD2.F32 R97, -RZ, R8.H1_H1 ;  /* 0x30000008ff617230 */ /* 0x000fe20000004100 */
[----:B------:R-:W-:Y:S01]  /*9d80*/  F2FP.F16.E4M3.UNPACK_B R149, R149.H1 ;  /* 0x00000095ff95723e */ /* 0x000fe200030006ff */
[--C-:B------:R-:W-:Y:S01]  /*9d90*/  HADD2.F32 R98, -RZ, R7.reuse.H0_H0 ;  /* 0x20000007ff627230 */ /* 0x100fe20000004100 */
[----:B------:R-:W-:Y:S01]  /*9da0*/  F2FP.F16.E4M3.UNPACK_B R150, R150.H1 ;  /* 0x00000096ff96723e */ /* 0x000fe200030006ff */
[----:B------:R-:W-:Y:S01]  /*9db0*/  HADD2.F32 R101, -RZ, R7.H1_H1 ;  /* 0x30000007ff657230 */ /* 0x000fe20000004100 */
[----:B------:R-:W-:Y:S01]  /*9dc0*/  F2FP.F16.E4M3.UNPACK_B R151, R151.H1 ;  /* 0x00000097ff97723e */ /* 0x000fe200030006ff */
[--C-:B------:R-:W-:Y:S01]  /*9dd0*/  HADD2.F32 R102, -RZ, R6.reuse.H0_H0 ;  /* 0x20000006ff667230 */ /* 0x100fe20000004100 */
[----:B------:R-:W-:Y:S01]  /*9de0*/  F2FP.F16.E4M3.UNPACK_B R138, R163 ;  /* 0x000000a3ff8a723e */ /* 0x000fe200020006ff */
[----:B------:R-:W-:Y:S01]  /*9df0*/  HADD2.F32 R105, -RZ, R6.H1_H1 ;  /* 0x30000006ff697230 */ /* 0x000fe20000004100 */
[----:B------:R-:W-:Y:S01]  /*9e00*/  R2UR UR5, R193 ;  /* 0x00000000c10572ca */ /* 0x000fe200000e0000 */
[--C-:B------:R-:W-:Y:S01]  /*9e10*/  HADD2.F32 R106, -RZ, R5.reuse.H0_H0 ;  /* 0x20000005ff6a7230 */ /* 0x100fe20000004100 */
[----:B------:R-:W-:Y:S01]  /*9e20*/  F2FP.F16.E4M3.UNPACK_B R116, R157 ;  /* 0x0000009dff74723e */ /* 0x000fe200020006ff */
[----:B------:R-:W-:Y:S01]  /*9e30*/  HADD2.F32 R109, -RZ, R5.H1_H1 ;  /* 0x30000005ff6d7230 */ /* 0x000fe20000004100 */
[----:B------:R-:W-:Y:S01]  /*9e40*/  F2FP.F16.E4M3.UNPACK_B R120, R158 ;  /* 0x0000009eff78723e */ /* 0x000fe200020006ff */
[--C-:B------:R-:W-:Y:S01]  /*9e50*/  HADD2.F32 R110, -RZ, R4.reuse.H0_H0 ;  /* 0x20000004ff6e7230 */ /* 0x100fe20000004100 */
[----:B------:R-:W-:Y:S01]  /*9e60*/  F2FP.F16.E4M3.UNPACK_B R124, R159 ;  /* 0x0000009fff7c723e */ /* 0x000fe200020006ff */
[----:B------:R-:W-:Y:S01]  /*9e70*/  HADD2.F32 R113, -RZ, R4.H1_H1 ;  /* 0x30000004ff717230 */ /* 0x000fe20000004100 */
[----:B------:R-:W-:Y:S01]  /*9e80*/  F2FP.F16.E4M3.UNPACK_B R128, R160 ;  /* 0x000000a0ff80723e */ /* 0x000fe200020006ff */
[----:B------:R-:W1:Y:S01]  /*9e90*/  LDTM.x64 R4, tmem[UR4+0xc0] ;  /* 0x0000c004000479ee */ /* 0x000e620008340000 */
[--C-:B------:R-:W-:Y:S01]  /*9ea0*/  HADD2.F32 R0, -RZ, R2.reuse.H0_H0 ;  /* 0x20000002ff007230 */ /* 0x100fe20000004100 */
[----:B------:R-:W-:Y:S01]  /*9eb0*/  NOP ;  /* 0x0000000000007918 */ /* 0x000fe20000000000 */
[----:B------:R-:W-:Y:S01]  /*9ec0*/  HADD2.F32 R2, -RZ, R2.H1_H1 ;  /* 0x30000002ff027230 */ /* 0x000fe20000004100 */
[----:B------:R-:W-:Y:S01]  /*9ed0*/  UIADD3 UR5, UPT, UPT, UR5, 0xb0, URZ ;  /* 0x000000b005057890 */ /* 0x000fe2000fffe0ff */
[--C-:B------:R-:W-:Y:S01]  /*9ee0*/  HADD2.F32 R86, -RZ, R149.reuse.H1_H1 ;  /* 0x30000095ff567230 */ /* 0x100fe20000004100 */
[----:B------:R-:W-:Y:S01]  /*9ef0*/  F2FP.F16.E4M3.UNPACK_B R132, R161 ;  /* 0x000000a1ff84723e */ /* 0x000fe200020006ff */
[--C-:B------:R-:W-:Y:S01]  /*9f00*/  HADD2.F32 R114, -RZ, R116.reuse.H0_H0 ;  /* 0x20000074ff727230 */ /* 0x100fe20000004100 */
[----:B------:R-:W-:Y:S01]  /*9f10*/  UPRMT UR5, UR37, 0x654, UR5 ;  /* 0x0000065425057896 */ /* 0x000fe20008000005 */
[----:B------:R-:W-:Y:S01]  /*9f20*/  HADD2.F32 R117, -RZ, R116.H1_H1 ;  /* 0x30000074ff757230 */ /* 0x000fe20000004100 */
[----:B------:R-:W-:Y:S01]  /*9f30*/  F2FP.F16.E4M3.UNPACK_B R136, R162 ;  /* 0x000000a2ff88723e */ /* 0x000fe200020006ff */
[--C-:B------:R-:W-:Y:S01]  /*9f40*/  HADD2.F32 R118, -RZ, R120.reuse.H0_H0 ;  /* 0x20000078ff767230 */ /* 0x100fe20000004100 */
[----:B------:R-:W-:Y:S01]  /*9f50*/  F2FP.F16.E4M3.UNPACK_B R152, R152.H1 ;  /* 0x00000098ff98723e */ /* 0x000fe200030006ff */
[----:B------:R-:W-:Y:S01]  /*9f60*/  HADD2.F32 R121, -RZ, R120.H1_H1 ;  /* 0x30000078ff797230 */ /* 0x000fe20000004100 */
[----:B------:R-:W-:Y:S01]  /*9f70*/  F2FP.F16.E4M3.UNPACK_B R153, R153.H1 ;  /* 0x00000099ff99723e */ /* 0x000fe200030006ff */
[--C-:B------:R-:W-:Y:S01]  /*9f80*/  HADD2.F32 R122, -RZ, R124.reuse.H0_H0 ;  /* 0x2000007cff7a7230 */ /* 0x100fe20000004100 */
[----:B------:R-:W-:Y:S01]  /*9f90*/  F2FP.F16.E4M3.UNPACK_B R154, R154.H1 ;  /* 0x0000009aff9a723e */ /* 0x000fe200030006ff */
[----:B-1----:R-:W-:Y:S01]  /*9fa0*/  SYNCS.ARRIVE.TRANS64.RED.A1T0 RZ, [UR5], RZ ;  /* 0x000000ffffff79a7 */ /* 0x002fe20008100405 */
[----:B------:R-:W-:Y:S01]  /*9fb0*/  HADD2.F32 R125, -RZ, R124.H1_H1 ;  /* 0x3000007cff7d7230 */ /* 0x000fe20000004100 */
[----:B------:R-:W-:Y:S01]  /*9fc0*/  F2FP.F16.E4M3.UNPACK_B R155, R155.H1 ;  /* 0x0000009bff9b723e */ /* 0x000fe200030006ff */
[--C-:B------:R-:W-:Y:S01]  /*9fd0*/  HADD2.F32 R126, -RZ, R128.reuse.H0_H0 ;  /* 0x20000080ff7e7230 */ /* 0x100fe20000004100 */
[----:B------:R-:W-:Y:S01]  /*9fe0*/  F2FP.F16.E4M3.UNPACK_B R156, R156.H1 ;  /* 0x0000009cff9c723e */ /* 0x000fe200030006ff */
[----:B------:R-:W-:Y:S01]  /*9ff0*/  HADD2.F32 R129, -RZ, R128.H1_H1 ;  /* 0x30000080ff817230 */ /* 0x000fe20000004100 */
[----:B------:R-:W-:Y:S01]  /*a000*/  F2FP.F16.E4M3.UNPACK_B R157, R157.H1 ;  /* 0x0000009dff9d723e */ /* 0x000fe200030006ff */
[C---:B------:R-:W-:Y:S01]  /*a010*/  FMUL R4, R78.reuse, R4 ;  /* 0x000000044e047220 */ /* 0x040fe20000400000 */
[C---:B------:R-:W-:Y:S01]  /*a020*/  FMUL R5, R78.reuse, R5 ;  /* 0x000000054e057220 */ /* 0x040fe20000400000 */
[----:B------:R-:W-:Y:S02]  /*a030*/  HADD2.F32 R3, -RZ, R148.H0_H0 ;  /* 0x20000094ff037230 */ /* 0x000fe40000004100 */
        /* <DEDUP_REMOVED lines=11> */
[----:B------:R-:W-:Y:S02]  /*a0f0*/  HADD2.F32 R130, -RZ, R132.H0_H0 ;  /* 0x20000084ff827230 */ /* 0x000fe40000004100 */
[C---:B------:R-:W-:Y:S01]  /*a100*/  FMUL R6, R78.reuse, R6 ;  /* 0x000000064e067220 */ /* 0x040fe20000400000 */
[----:B------:R-:W-:Y:S02]  /*a110*/  HADD2.F32 R82, -RZ, R148.H1_H1 ;  /* 0x30000094ff527230 */ /* 0x000fe40000004100 */
[C---:B------:R-:W-:Y:S01]  /*a120*/  FMUL R7, R78.reuse, R7 ;  /* 0x000000074e077220 */ /* 0x040fe20000400000 */
[----:B------:R-:W-:Y:S02]  /*a130*/  HADD2.F32 R85, -RZ, R149.H0_H0 ;  /* 0x20000095ff557230 */ /* 0x000fe40000004100 */
[C---:B------:R-:W-:Y:S01]  /*a140*/  FFMA R6, R81.reuse, R3, R6 ;  /* 0x0000000351067223 */ /* 0x040fe20000000006 */
[----:B------:R-:W-:Y:S02]  /*a150*/  HADD2.F32 R133, -RZ, R132.H1_H1 ;  /* 0x30000084ff857230 */ /* 0x000fe40000004100 */
[C---:B------:R-:W-:Y:S01]  /*a160*/  FFMA R7, R81.reuse, R82, R7 ;  /* 0x0000005251077223 */ /* 0x040fe20000000007 */
[C---:B------:R-:W-:Y:S01]  /*a170*/  FFMA R8, R81.reuse, R83, R8 ;  /* 0x0000005351087223 */ /* 0x040fe20000000008 */
[C---:B------:R-:W-:Y:S01]  /*a180*/  FFMA R9, R81.reuse, R84, R9 ;  /* 0x0000005451097223 */ /* 0x040fe20000000009 */
[--C-:B------:R-:W-:Y:S02]  /*a190*/  HADD2.F32 R82, -RZ, R138.reuse.H0_H0 ;  /* 0x2000008aff527230 */ /* 0x100fe40000004100 */
[C---:B------:R-:W-:Y:S01]  /*a1a0*/  FMUL R10, R78.reuse, R10 ;  /* 0x0000000a4e0a7220 */ /* 0x040fe20000400000 */
[----:B------:R-:W-:Y:S02]  /*a1b0*/  HADD2.F32 R83, -RZ, R138.H1_H1 ;  /* 0x3000008aff537230 */ /* 0x000fe40000004100 */
[C---:B------:R-:W-:Y:S01]  /*a1c0*/  FMUL R11, R78.reuse, R11 ;  /* 0x0000000b4e0b7220 */ /* 0x040fe20000400000 */
[----:B------:R-:W-:Y:S02]  /*a1d0*/  HADD2.F32 R89, -RZ, R150.H0_H0 ;  /* 0x20000096ff597230 */ /* 0x000fe40000004100 */
[C---:B------:R-:W-:Y:S01]  /*a1e0*/  FFMA R10, R81.reuse, R85, R10 ;  /* 0x00000055510a7223 */ /* 0x040fe2000000000a */
[--C-:B------:R-:W-:Y:S02]  /*a1f0*/  HADD2.F32 R134, -RZ, R136.reuse.H0_H0 ;  /* 0x20000088ff867230 */ /* 0x100fe40000004100 */
[C---:B------:R-:W-:Y:S01]  /*a200*/  FFMA R11, R81.reuse, R86, R11 ;  /* 0x00000056510b7223 */ /* 0x040fe2000000000b */
[C---:B------:R-:W-:Y:S01]  /*a210*/  FFMA R12, R81.reuse, R87, R12 ;  /* 0x00000057510c7223 */ /* 0x040fe2000000000c */
[----:B------:R-:W-:Y:S01]  /*a220*/  FFMA R13, R81, R88, R13 ;  /* 0x00000058510d7223 */ /* 0x000fe2000000000d */
[----:B------:R-:W-:Y:S01]  /*a230*/  F2FP.SATFINITE.E4M3.F32.PACK_AB_MERGE_C R86, R7, R6, RZ ;  /* 0x000000060756723e */ /* 0x000fe200048070ff */
[C---:B------:R-:W-:Y:S01]  /*a240*/  FMUL R7, R78.reuse, R24 ;  /* 0x000000184e077220 */ /* 0x040fe20000400000 */
[----:B------:R-:W-:Y:S01]  /*a250*/  F2FP.SATFINITE.E4M3.F32.PACK_AB_MERGE_C R138, R11, R10, RZ ;  /* 0x0000000a0b8a723e */ /* 0x000fe200048070ff */
[C---:B------:R-:W-:Y:S01]  /*a260*/  FMUL R10, R78.reuse, R25 ;  /* 0x000000194e0a7220 */ /* 0x040fe20000400000 */
[C---:B------:R-:W-:Y:S01]  /*a270*/  FMUL R25, R78.reuse, R32 ;  /* 0x000000204e197220 */ /* 0x040fe20000400000 */
[----:B------:R-:W-:Y:S02]  /*a280*/  HADD2.F32 R137, -RZ, R136.H1_H1 ;  /* 0x30000088ff897230 */ /* 0x000fe40000004100 */
[C---:B------:R-:W-:Y:S01]  /*a290*/  FMUL R14, R78.reuse, R14 ;  /* 0x0000000e4e0e7220 */ /* 0x040fe20000400000 */
[----:B------:R-:W-:Y:S02]  /*a2a0*/  HADD2.F32 R90, -RZ, R150.H1_H1 ;  /* 0x30000096ff5a7230 */ /* 0x000fe40000004100 */
[C---:B------:R-:W-:Y:S01]  /*a2b0*/  FMUL R15, R78.reuse, R15 ;  /* 0x0000000f4e0f7220 */ /* 0x040fe20000400000 */
[--C-:B------:R-:W-:Y:S02]  /*a2c0*/  HADD2.F32 R93, -RZ, R151.reuse.H0_H0 ;  /* 0x20000097ff5d7230 */ /* 0x100fe40000004100 */
[C---:B------:R-:W-:Y:S01]  /*a2d0*/  FFMA R14, R81.reuse, R89, R14 ;  /* 0x00000059510e7223 */ /* 0x040fe2000000000e */
[----:B------:R-:W-:Y:S02]  /*a2e0*/  HADD2.F32 R94, -RZ, R151.H1_H1 ;  /* 0x30000097ff5e7230 */ /* 0x000fe40000004100 */
[C---:B------:R-:W-:Y:S01]  /*a2f0*/  FFMA R15, R81.reuse, R90, R15 ;  /* 0x0000005a510f7223 */ /* 0x040fe2000000000f */
[C---:B------:R-:W-:Y:S01]  /*a300*/  FFMA R16, R81.reuse, R91, R16 ;  /* 0x0000005b51107223 */ /* 0x040fe20000000010 */
[----:B------:R-:W-:Y:S01]  /*a310*/  FFMA R17, R81, R92, R17 ;  /* 0x0000005c51117223 */ /* 0x000fe20000000011 */
[C---:B------:R-:W-:Y:S01]  /*a320*/  FMUL R18, R78.reuse, R18 ;  /* 0x000000124e127220 */ /* 0x040fe20000400000 */
[C---:B------:R-:W-:Y:S01]  /*a330*/  FMUL R19, R78.reuse, R19 ;  /* 0x000000134e137220 */ /* 0x040fe20000400000 */
[--C-:B------:R-:W-:Y:S01]  /*a340*/  HADD2.F32 R96, -RZ, R152.reuse.H0_H0 ;  /* 0x20000098ff607230 */ /* 0x100fe20000004100 */
[----:B------:R-:W-:Y:S01]  /*a350*/  F2FP.SATFINITE.E4M3.F32.PACK_AB_MERGE_C R14, R15, R14, RZ ;  /* 0x0000000e0f0e723e */ /* 0x000fe200048070ff */
[C---:B------:R-:W-:Y:S01]  /*a360*/  FFMA R18, R81.reuse, R93, R18 ;  /* 0x0000005d51127223 */ /* 0x040fe20000000012 */
[C---:B------:R-:W-:Y:S01]  /*a370*/  FFMA R19, R81.reuse, R94, R19 ;  /* 0x0000005e51137223 */ /* 0x040fe20000000013 */
[C---:B------:R-:W-:Y:S01]  /*a380*/  FFMA R0, R81.reuse, R95, R0 ;  /* 0x0000005f51007223 */ /* 0x040fe20000000000 */
[----:B------:R-:W-:Y:S01]  /*a390*/  FFMA R2, R81, R97, R2 ;  /* 0x0000006151027223 */ /* 0x000fe20000000002 */
[----:B------:R-:W-:Y:S02]  /*a3a0*/  HADD2.F32 R99, -RZ, R152.H1_H1 ;  /* 0x30000098ff637230 */ /* 0x000fe40000004100 */
[C---:B------:R-:W-:Y:S01]  /*a3b0*/  FMUL R3, R78.reuse, R22 ;  /* 0x000000164e037220 */ /* 0x040fe20000400000 */
[----:B------:R-:W-:Y:S01]  /*a3c0*/  F2FP.SATFINITE.E4M3.F32.PACK_AB_MERGE_C R18, R19, R18, RZ ;  /* 0x000000121312723e */ /* 0x000fe200048070ff */
[C---:B------:R-:W-:Y:S01]  /*a3d0*/  FMUL R22, R78.reuse, R29 ;  /* 0x0000001d4e167220 */ /* 0x040fe20000400000 */
[C---:B------:R-:W-:Y:S01]  /*a3e0*/  FMUL R29, R78.reuse, R36 ;  /* 0x000000244e1d7220 */ /* 0x040fe20000400000 */
[C---:B------:R-:W-:Y:S01]  /*a3f0*/  FFMA R3, R81.reuse, R96, R3 ;  /* 0x0000006051037223 */ /* 0x040fe20000000003 */
[C---:B------:R-:W-:Y:S01]  /*a400*/  FMUL R6, R78.reuse, R23 ;  /* 0x000000174e067220 */ /* 0x040fe20000400000 */
[--C-:B------:R-:W-:Y:S02]  /*a410*/  HADD2.F32 R100, -RZ, R153.reuse.H0_H0 ;  /* 0x20000099ff647230 */ /* 0x100fe40000004100 */
[C---:B------:R-:W-:Y:S01]  /*a420*/  FMUL R11, R78.reuse, R26 ;  /* 0x0000001a4e0b7220 */ /* 0x040fe20000400000 */
[----:B------:R-:W-:Y:S02]  /*a430*/  HADD2.F32 R103, -RZ, R153.H1_H1 ;  /* 0x30000099ff677230 */ /* 0x000fe40000004100 */
[C---:B------:R-:W-:Y:S01]  /*a440*/  FFMA R6, R81.reuse, R99, R6 ;  /* 0x0000006351067223 */ /* 0x040fe20000000006 */
[C---:B------:R-:W-:Y:S01]  /*a450*/  FFMA R7, R81.reuse, R98, R7 ;  /* 0x0000006251077223 */ /* 0x040fe20000000007 */
[C---:B------:R-:W-:Y:S01]  /*a460*/  FFMA R10, R81.reuse, R101, R10 ;  /* 0x00000065510a7223 */ /* 0x040fe2000000000a */
[C---:B------:R-:W-:Y:S01]  /*a470*/  FFMA R11, R81.reuse, R100, R11 ;  /* 0x00000064510b7223 */ /* 0x040fe2000000000b */
[----:B------:R-:W-:Y:S01]  /*a480*/  FMUL R26, R78, R33 ;  /* 0x000000214e1a7220 */ /* 0x000fe20000400000 */
[----:B------:R-:W-:Y:S01]  /*a490*/  F2FP.SATFINITE.E4M3.F32.PACK_AB_MERGE_C R3, R6, R3, RZ ;  /* 0x000000030603723e */ /* 0x000fe200048070ff */
[C---:B------:R-:W-:Y:S01]  /*a4a0*/  FMUL R33, R78.reuse, R40 ;  /* 0x000000284e217220 */ /* 0x040fe20000400000 */
        /* <DEDUP_REMOVED lines=8> */
[C---:B------:R-:W-:Y:S01]  /*a530*/  FMUL R30, R78.reuse, R37 ;  /* 0x000000254e1e7220 */ /* 0x040fe20000400000 */
[C---:B------:R-:W-:Y:S01]  /*a540*/  FMUL R37, R78.reuse, R44 ;  /* 0x0000002c4e257220 */ /* 0x040fe20000400000 */
[C---:B------:R-:W-:Y:S01]  /*a550*/  FMUL R24, R78.reuse, R31 ;  /* 0x0000001f4e187220 */ /* 0x040fe20000400000 */
[----:B------:R-:W-:Y:S01]  /*a560*/  F2FP.F16.E4M3.UNPACK_B R158, R158.H1 ;  /* 0x0000009eff9e723e */ /* 0x000fe200030006ff */
[--C-:B------:R-:W-:Y:S02]  /*a570*/  HADD2.F32 R108, -RZ, R155.reuse.H0_H0 ;  /* 0x2000009bff6c7230 */ /* 0x100fe40000004100 */
[----:B------:R-:W-:Y:S01]  /*a580*/  FMUL R27, R78, R34 ;  /* 0x000000224e1b7220 */ /* 0x000fe20000400000 */
[----:B------:R-:W-:Y:S02]  /*a590*/  HADD2.F32 R111, -RZ, R155.H1_H1 ;  /* 0x3000009bff6f7230 */ /* 0x000fe40000004100 */
[C---:B------:R-:W-:Y:S01]  /*a5a0*/  FFMA R24, R81.reuse, R107, R24 ;  /* 0x0000006b51187223 */ /* 0x040fe20000000018 */
[----:B------:R-:W-:Y:S01]  /*a5b0*/  F2FP.F16.E4M3.UNPACK_B R159, R159.H1 ;  /* 0x0000009fff9f723e */ /* 0x000fe200030006ff */
[C---:B------:R-:W-:Y:S01]  /*a5c0*/  FFMA R25, R81.reuse, R106, R25 ;  /* 0x0000006a51197223 */ /* 0x040fe20000000019 */
[C---:B------:R-:W-:Y:S01]  /*a5d0*/  FFMA R26, R81.reuse, R109, R26 ;  /* 0x0000006d511a7223 */ /* 0x040fe2000000001a */
[----:B------:R-:W-:Y:S01]  /*a5e0*/  F2FP.F16.E4M3.UNPACK_B R160, R160.H1 ;  /* 0x000000a0ffa0723e */ /* 0x000fe200030006ff */
[C---:B------:R-:W-:Y:S01]  /*a5f0*/  FFMA R27, R81.reuse, R108, R27 ;  /* 0x0000006c511b7223 */ /* 0x040fe2000000001b */
[----:B------:R-:W-:Y:S01]  /*a600*/  F2FP.SATFINITE.E4M3.F32.PACK_AB_MERGE_C R6, R24, R23, RZ ;  /* 0x000000171806723e */ /* 0x000fe200048070ff */
[C---:B------:R-:W-:Y:S01]  /*a610*/  FMUL R34, R78.reuse, R41 ;  /* 0x000000294e227220 */ /* 0x040fe20000400000 */
[C---:B------:R-:W-:Y:S01]  /*a620*/  FMUL R41, R78.reuse, R48 ;  /* 0x000000304e297220 */ /* 0x040fe20000400000 */
[----:B------:R-:W-:Y:S01]  /*a630*/  FMUL R28, R78, R35 ;  /* 0x000000234e1c7220 */ /* 0x000fe20000400000 */
[----:B------:R-:W-:Y:S01]  /*a640*/  F2FP.F16.E4M3.UNPACK_B R161, R161.H1 ;  /* 0x000000a1ffa1723e */ /* 0x000fe200030006ff */
[--C-:B------:R-:W-:Y:S01]  /*a650*/  HADD2.F32 R112, -RZ, R156.reuse.H0_H0 ;  /* 0x2000009cff707230 */ /* 0x100fe20000004100 */
[----:B------:R-:W-:Y:S01]  /*a660*/  F2FP.SATFINITE.E4M3.F32.PACK_AB_MERGE_C R6, R22, R21, R6 ;  /* 0x000000151606723e */ /* 0x000fe20004807006 */
[C---:B------:R-:W-:Y:S01]  /*a670*/  FFMA R28, R81.reuse, R111, R28 ;  /* 0x0000006f511c7223 */ /* 0x040fe2000000001c */
[C---:B------:R-:W-:Y:S01]  /*a680*/  FFMA R29, R81.reuse, R110, R29 ;  /* 0x0000006e511d7223 */ /* 0x040fe2000000001d */
[C---:B------:R-:W-:Y:S01]  /*a690*/  FFMA R30, R81.reuse, R113, R30 ;  /* 0x00000071511e7223 */ /* 0x040fe2000000001e */
[----:B------:R-:W-:Y:S02]  /*a6a0*/  HADD2.F32 R115, -RZ, R156.H1_H1 ;  /* 0x3000009cff737230 */ /* 0x000fe40000004100 */
[C---:B------:R-:W-:Y:S01]  /*a6b0*/  FMUL R31, R78.reuse, R38 ;  /* 0x000000264e1f7220 */ /* 0x040fe20000400000 */
[----:B------:R-:W-:Y:S01]  /*a6c0*/  F2FP.F16.E4M3.UNPACK_B R162, R162.H1 ;  /* 0x000000a2ffa2723e */ /* 0x000fe200030006ff */
[C---:B------:R-:W-:Y:S01]  /*a6d0*/  FMUL R38, R78.reuse, R45 ;  /* 0x0000002d4e267220 */ /* 0x040fe20000400000 */
[C---:B------:R-:W-:Y:S01]  /*a6e0*/  FMUL R45, R78.reuse, R52 ;  /* 0x000000344e2d7220 */ /* 0x040fe20000400000 */
[----:B------:R-:W-:Y:S01]  /*a6f0*/  F2FP.F16.E4M3.UNPACK_B R163, R163.H1 ;  /* 0x000000a3ffa3723e */ /* 0x000fe200030006ff */
[----:B------:R-:W-:Y:S01]  /*a700*/  FFMA R31, R81, R112, R31 ;  /* 0x00000070511f7223 */ /* 0x000fe2000000001f */
[----:B------:R-:W-:Y:S01]  /*a710*/  FMUL R52, R78, R59 ;  /* 0x0000003b4e347220 */ /* 0x000fe20000400000 */
[----:B------:R-:W-:Y:S01]  /*a720*/  IADD3 R76, PT, PT, R76, 0x1, RZ ;  /* 0x000000014c4c7810 */ /* 0x000fe20007ffe0ff */
[C---:B------:R-:W-:Y:S01]  /*a730*/  FMUL R59, R78.reuse, R66 ;  /* 0x000000424e3b7220 */ /* 0x040fe20000400000 */
[----:B------:R-:W-:Y:S01]  /*a740*/  F2FP.SATFINITE.E4M3.F32.PACK_AB_MERGE_C R66, R13, R12, R14 ;  /* 0x0000000c0d42723e */ /* 0x000fe2000480700e */
[C---:B------:R-:W-:Y:S01]  /*a750*/  FMUL R32, R78.reuse, R39 ;  /* 0x000000274e207220 */ /* 0x040fe20000400000 */
[--C-:B------:R-:W-:Y:S02]  /*a760*/  HADD2.F32 R116, -RZ, R157.reuse.H0_H0 ;  /* 0x2000009dff747230 */ /* 0x100fe40000004100 */
[C---:B------:R-:W-:Y:S01]  /*a770*/  FMUL R35, R78.reuse, R42 ;  /* 0x0000002a4e237220 */ /* 0x040fe20000400000 */
[----:B------:R-:W-:Y:S02]  /*a780*/  HADD2.F32 R119, -RZ, R157.H1_H1 ;  /* 0x3000009dff777230 */ /* 0x000fe40000004100 */
[C---:B------:R-:W-:Y:S01]  /*a790*/  FFMA R32, R81.reuse, R115, R32 ;  /* 0x0000007351207223 */ /* 0x040fe20000000020 */
[----:B------:R-:W-:Y:S01]  /*a7a0*/  FMUL R36, R78, R43 ;  /* 0x0000002b4e247220 */ /* 0x000fe20000400000 */
[C---:B------:R-:W-:Y:S01]  /*a7b0*/  FFMA R33, R81.reuse, R114, R33 ;  /* 0x0000007251217223 */ /* 0x040fe20000000021 */
[C---:B------:R-:W-:Y:S01]  /*a7c0*/  FFMA R34, R81.reuse, R117, R34 ;  /* 0x0000007551227223 */ /* 0x040fe20000000022 */
[--C-:B------:R-:W-:Y:S01]  /*a7d0*/  HADD2.F32 R120, -RZ, R158.reuse.H0_H0 ;  /* 0x2000009eff787230 */ /* 0x100fe20000004100 */
[----:B------:R-:W-:Y:S01]  /*a7e0*/  F2FP.SATFINITE.E4M3.F32.PACK_AB_MERGE_C R32, R32, R31, RZ ;  /* 0x0000001f2020723e */ /* 0x000fe200048070ff */
[C---:B------:R-:W-:Y:S01]  /*a7f0*/  FFMA R35, R81.reuse, R116, R35 ;  /* 0x0000007451237223 */ /* 0x040fe20000000023 */
[----:B------:R-:W-:Y:S02]  /*a800*/  HADD2.F32 R123, -RZ, R158.H1_H1 ;  /* 0x3000009eff7b7230 */ /* 0x000fe40000004100 */
[----:B------:R-:W-:Y:S01]  /*a810*/  FMUL R39, R78, R46 ;  /* 0x0000002e4e277220 */ /* 0x000fe20000400000 */
[----:B------:R-:W-:Y:S01]  /*a820*/  F2FP.SATFINITE.E4M3.F32.PACK_AB_MERGE_C R32, R30, R29, R32 ;  /* 0x0000001d1e20723e */ /* 0x000fe20004807020 */
[C---:B------:R-:W-:Y:S01]  /*a830*/  FFMA R36, R81.reuse, R119, R36 ;  /* 0x0000007751247223 */ /* 0x040fe20000000024 */
[C---:B------:R-:W-:Y:S01]  /*a840*/  FMUL R40, R78.reuse, R47 ;  /* 0x0000002f4e287220 */ /* 0x040fe20000400000 */
[C---:B------:R-:W-:Y:S01]  /*a850*/  FFMA R37, R81.reuse, R118, R37 ;  /* 0x0000007651257223 */ /* 0x040fe20000000025 */
[C---:B------:R-:W-:Y:S01]  /*a860*/  FFMA R38, R81.reuse, R121, R38 ;  /* 0x0000007951267223 */ /* 0x040fe20000000026 */
[C---:B------:R-:W-:Y:S01]  /*a870*/  FMUL R42, R78.reuse, R49 ;  /* 0x000000314e2a7220 */ /* 0x040fe20000400000 */
        /* <DEDUP_REMOVED lines=8> */
[C---:B------:R-:W-:Y:S01]  /*a900*/  FMUL R57, R78.reuse, R64 ;  /* 0x000000404e397220 */ /* 0x040fe20000400000 */
[----:B------:R-:W-:Y:S01]  /*a910*/  FFMA R42, R81, R125, R42 ;  /* 0x0000007d512a7223 */ /* 0x000fe2000000002a */
[C---:B------:R-:W-:Y:S01]  /*a920*/  FMUL R46, R78.reuse, R53 ;  /* 0x000000354e2e7220 */ /* 0x040fe20000400000 */
[--C-:B------:R-:W-:Y:S01]  /*a930*/  HADD2.F32 R128, -RZ, R160.reuse.H0_H0 ;  /* 0x200000a0ff807230 */ /* 0x100fe20000004100 */
[----:B------:R-:W-:Y:S01]  /*a940*/  F2FP.SATFINITE.E4M3.F32.PACK_AB_MERGE_C R64, R5, R4, R86 ;  /* 0x000000040540723e */ /* 0x000fe20004807056 */
[C---:B------:R-:W-:Y:S01]  /*a950*/  FMUL R51, R78.reuse, R58 ;  /* 0x0000003a4e337220 */ /* 0x040fe20000400000 */
[C---:B------:R-:W-:Y:S01]  /*a960*/  FMUL R53, R78.reuse, R60 ;  /* 0x0000003c4e357220 */ /* 0x040fe20000400000 */
[C---:B------:R-:W-:Y:S01]  /*a970*/  FFMA R43, R81.reuse, R124, R43 ;  /* 0x0000007c512b7223 */ /* 0x040fe2000000002b */
[----:B------:R-:W-:Y:S02]  /*a980*/  HADD2.F32 R131, -RZ, R160.H1_H1 ;  /* 0x300000a0ff837230 */ /* 0x000fe40000004100 */
[C---:B------:R-:W-:Y:S01]  /*a990*/  FMUL R47, R78.reuse, R54 ;  /* 0x000000364e2f7220 */ /* 0x040fe20000400000 */
[C---:B------:R-:W-:Y:S01]  /*a9a0*/  FMUL R58, R78.reuse, R65 ;  /* 0x000000414e3a7220 */ /* 0x040fe20000400000 */
[----:B------:R-:W-:Y:S01]  /*a9b0*/  FMUL R60, R78, R67 ;  /* 0x000000434e3c7220 */ /* 0x000fe20000400000 */
[----:B------:R-:W-:Y:S01]  /*a9c0*/  F2FP.SATFINITE.E4M3.F32.PACK_AB_MERGE_C R5, R20, R11, RZ ;  /* 0x0000000b1405723e */ /* 0x000fe200048070ff */
[----:B------:R-:W-:Y:S01]  /*a9d0*/  FFMA R44, R81, R127, R44 ;  /* 0x0000007f512c7223 */ /* 0x000fe2000000002c */
[C---:B------:R-:W-:Y:S01]  /*a9e0*/  FMUL R48, R78.reuse, R55 ;  /* 0x000000374e307220 */ /* 0x040fe20000400000 */
[----:B------:R-:W-:Y:S01]  /*a9f0*/  F2FP.SATFINITE.E4M3.F32.PACK_AB_MERGE_C R65, R9, R8, R138 ;  /* 0x000000080941723e */ /* 0x000fe2000480708a */
[----:B------:R-:W-:Y:S01]  /*aa00*/  FFMA R45, R81, R126, R45 ;  /* 0x0000007e512d7223 */ /* 0x000fe2000000002d */
[----:B------:R-:W-:Y:S01]  /*aa10*/  F2FP.SATFINITE.E4M3.F32.PACK_AB_MERGE_C R67, R17, R16, R18 ;  /* 0x000000101143723e */ /* 0x000fe20004807012 */
[----:B------:R-:W-:Y:S01]  /*aa20*/  FMUL R49, R78, R56 ;  /* 0x000000384e317220 */ /* 0x000fe20000400000 */
[C---:B------:R-:W-:Y:S01]  /*aa30*/  FFMA R46, R81.reuse, R129, R46 ;  /* 0x00000081512e7223 */ /* 0x040fe2000000002e */
[--C-:B------:R-:W-:Y:S02]  /*aa40*/  HADD2.F32 R132, -RZ, R161.reuse.H0_H0 ;  /* 0x200000a1ff847230 */ /* 0x100fe40000004100 */
[C---:B------:R-:W-:Y:S01]  /*aa50*/  FFMA R47, R81.reuse, R128, R47 ;  /* 0x00000080512f7223 */ /* 0x040fe2000000002f */
[----:B------:R1:W-:Y:S01]  /*aa60*/  STS.128 [R172+UR49+0xa200], R64 ;  /* 0x00a20040ac007988 */ /* 0x0003e20008000c31 */
[----:B------:R-:W-:Y:S01]  /*aa70*/  HADD2.F32 R135, -RZ, R161.H1_H1 ;  /* 0x300000a1ff877230 */ /* 0x000fe20000004100 */
[----:B------:R-:W-:Y:S01]  /*aa80*/  F2FP.SATFINITE.E4M3.F32.PACK_AB_MERGE_C R5, R10, R7, R5 ;  /* 0x000000070a05723e */ /* 0x000fe20004807005 */
[C---:B------:R-:W-:Y:S01]  /*aa90*/  FFMA R48, R81.reuse, R131, R48 ;  /* 0x0000008351307223 */ /* 0x040fe20000000030 */
[----:B------:R-:W-:Y:S01]  /*aaa0*/  F2FP.SATFINITE.E4M3.F32.PACK_AB_MERGE_C R7, R28, R27, RZ ;  /* 0x0000001b1c07723e */ /* 0x000fe200048070ff */
        /* <DEDUP_REMOVED lines=8> */
[----:B------:R-:W-:Y:S01]  /*ab30*/  FMUL R56, R78, R63 ;  /* 0x0000003f4e387220 */ /* 0x000fe20000400000 */
[----:B------:R-:W-:Y:S01]  /*ab40*/  F2FP.SATFINITE.E4M3.F32.PACK_AB_MERGE_C R4, R2, R0, R3 ;  /* 0x000000000204723e */ /* 0x000fe20004807003 */
[C---:B------:R-:W-:Y:S01]  /*ab50*/  FFMA R53, R81.reuse, R134, R53 ;  /* 0x0000008651357223 */ /* 0x040fe20000000035 */
[----:B------:R-:W-:Y:S01]  /*ab60*/  F2FP.SATFINITE.E4M3.F32.PACK_AB_MERGE_C R7, R26, R25, R7 ;  /* 0x000000191a07723e */ /* 0x000fe20004807007 */
[C---:B------:R-:W-:Y:S01]  /*ab70*/  FFMA R54, R81.reuse, R137, R54 ;  /* 0x0000008951367223 */ /* 0x040fe20000000036 */
[--C-:B------:R-:W-:Y:S02]  /*ab80*/  HADD2.F32 R84, -RZ, R163.reuse.H0_H0 ;  /* 0x200000a3ff547230 */ /* 0x100fe40000004100 */
[C---:B------:R-:W-:Y:S01]  /*ab90*/  FFMA R55, R81.reuse, R136, R55 ;  /* 0x0000008851377223 */ /* 0x040fe20000000037 */
[----:B------:R-:W-:Y:S01]  /*aba0*/  HADD2.F32 R85, -RZ, R163.H1_H1 ;  /* 0x300000a3ff557230 */ /* 0x000fe20000004100 */
[----:B------:R1:W-:Y:S01]  /*abb0*/  STS.128 [R192+0xa010], R4 ;  /* 0x00a01004c0007388 */ /* 0x0003e20000000c00 */
[----:B------:R-:W-:Y:S01]  /*abc0*/  F2FP.SATFINITE.E4M3.F32.PACK_AB_MERGE_C R35, R36, R35, RZ ;  /* 0x000000232423723e */ /* 0x000fe200048070ff */
[C---:B------:R-:W-:Y:S01]  /*abd0*/  FFMA R56, R81.reuse, R139, R56 ;  /* 0x0000008b51387223 */ /* 0x040fe20000000038 */
[----:B------:R-:W-:Y:S01]  /*abe0*/  F2FP.SATFINITE.E4M3.F32.PACK_AB_MERGE_C R39, R40, R39, RZ ;  /* 0x000000272827723e */ /* 0x000fe200048070ff */
[C---:B------:R-:W-:Y:S01]  /*abf0*/  FFMA R57, R81.reuse, R82, R57 ;  /* 0x0000005251397223 */ /* 0x040fe20000000039 */
[----:B------:R-:W-:Y:S01]  /*ac00*/  F2FP.SATFINITE.E4M3.F32.PACK_AB_MERGE_C R43, R44, R43, RZ ;  /* 0x0000002b2c2b723e */ /* 0x000fe200048070ff */
[C---:B------:R-:W-:Y:S01]  /*ac10*/  FFMA R58, R81.reuse, R83, R58 ;  /* 0x00000053513a7223 */ /* 0x040fe2000000003a */
[C---:B------:R-:W-:Y:S01]  /*ac20*/  FFMA R59, R81.reuse, R84, R59 ;  /* 0x00000054513b7223 */ /* 0x040fe2000000003b */
[----:B------:R-:W-:Y:S01]  /*ac30*/  F2FP.SATFINITE.E4M3.F32.PACK_AB_MERGE_C R33, R34, R33, R35 ;  /* 0x000000212221723e */ /* 0x000fe20004807023 */
        /* <DEDUP_REMOVED lines=11> */
[----:B------:R-:W-:Y:S05]  /*acf0*/  F2FP.SATFINITE.E4M3.F32.PACK_AB_MERGE_C R51, R58, R57, R59 ;  /* 0x000000393a33723e */ /* 0x000fea000480703b */
        /* <DEDUP_REMOVED lines=18> */
.L_x_123:
[----:B------:R-:W-:Y:S05]  /*ae20*/  BSYNC.RECONVERGENT B0 ;  /* 0x0000000000007941 */ /* 0x000fea0003800200 */
.L_x_122:
[----:B------:R-:W-:Y:S01]  /*ae30*/  BAR.SYNC.DEFER_BLOCKING 0x1, 0x80 ;  /* 0x0042000000007b1d */ /* 0x000fe20000010000 */
[----:B------:R-:W-:Y:S01]  /*ae40*/  ISETP.NE.AND P2, PT, R190, RZ, PT ;  /* 0x000000ffbe00720c */ /* 0x000fe20003f45270 */
[----:B------:R-:W-:Y:S01]  /*ae50*/  IMAD.IADD R20, R75, 0x1, R147 ;  /* 0x000000014b147824 */ /* 0x000fe200078e0293 */
[----:B------:R-:W-:Y:S01]  /*ae60*/  ISETP.NE.AND P0, PT, R191, 0x2, PT ;  /* 0x00000002bf00780c */ /* 0x000fe20003f05270 */
[----:B------:R-:W-:Y:S01]  /*ae70*/  IMAD.IADD R21, R77, 0x1, R170 ;  /* 0x000000014d157824 */ /* 0x000fe200078e02aa */
[----:B------:R-:W-:Y:S02]  /*ae80*/  ISETP.NE.AND P1, PT, R76, 0x2, PT ;  /* 0x000000024c00780c */ /* 0x000fe40003f25270 */
[----:B------:R-:W-:Y:S02]  /*ae90*/  SEL R3, RZ, 0x1, P0 ;  /* 0x00000001ff037807 */ /* 0x000fe40000000000 */
[----:B------:R-:W-:Y:S02]  /*aea0*/  SEL R0, RZ, 0x1, P1 ;  /* 0x00000001ff007807 */ /* 0x000fe40000800000 */
[----:B------:R-:W-:Y:S02]  /*aeb0*/  LOP3.LUT R182, R182, R3, RZ, 0x3c, !PT ;  /* 0x00000003b6b67212 */ /* 0x000fe400078e3cff */
[----:B------:R-:W-:Y:S02]  /*aec0*/  LOP3.LUT R183, R183, R0, RZ, 0x3c, !PT ;  /* 0x00000000b7b77212 */ /* 0x000fe400078e3cff */
[----:B------:R-:W-:Y:S02]  /*aed0*/  @P2 R2UR UR36, R179 ;  /* 0x00000000b32422ca */ /* 0x000fe400000e0000 */
[----:B------:R-:W-:Y:S02]  /*aee0*/  SEL R191, R191, RZ, P0 ;  /* 0x000000ffbfbf7207 */ /* 0x000fe40000000000 */
[----:B------:R-:W-:Y:S01]  /*aef0*/  SEL R76, R76, RZ, P1 ;  /* 0x000000ff4c4c7207 */ /* 0x000fe20000800000 */
[----:B------:R-:W-:Y:S10]  /*af00*/  @P2 BRA `(.L_x_124) ;  /* 0xffffff9800d82947 */ /* 0x000ff4000383ffff */
[----:B------:R-:W-:Y:S05]  /*af10*/  EXIT ;  /* 0x000000000000794d */ /* 0x000fea0003800000 */
.L_x_19:
[----:B--2---:R2:W1:Y:S02]  /*af20*/  SYNCS.PHASECHK.TRANS64.TRYWAIT P0, [R3+URZ+0xd0], R2 ;  /* 0x0000d002030075a7 */ /* 0x00446400080011ff */
[----:B-1----:R-:W-:Y:S05]  /*af30*/  @!P0 NANOSLEEP.SYNCS 0x989680 ;  /* 0x009896800000895d */ /* 0x002fea0003900000 */
[----:B------:R-:W1:Y:S02]  /*af40*/  @!P0 SYNCS.PHASECHK.TRANS64 P0, [R3+URZ+0xd0], R2 ;  /* 0x0000d002030085a7 */ /* 0x000e6400080010ff */
[----:B-1----:R-:W-:Y:S05]  /*af50*/  @!P0 BRA `(.L_x_19) ;  /* 0xfffffffc00f08947 */ /* 0x002fea000383ffff */
[----:B------:R-:W-:Y:S05]  /*af60*/  BRA `(.L_x_125) ;  /* 0xffffff6400847947 */ /* 0x000fea000383ffff */
.L_x_22:
[----:B-1----:R-:W-:-:S07]  /*af70*/  MOV R2, UR33 ;  /* 0x0000002100027c02 */ /* 0x002fce0008000f00 */
.L_x_126:
[----:B-1----:R1:W2:Y:S02]  /*af80*/  SYNCS.PHASECHK.TRANS64.TRYWAIT P0, [R2+URZ+0x18], R5 ;  /* 0x00001805020075a7 */ /* 0x0022a400080011ff */
[----:B--2---:R-:W-:Y:S05]  /*af90*/  @!P0 NANOSLEEP.SYNCS 0x989680 ;  /* 0x009896800000895d */ /* 0x004fea0003900000 */
[----:B------:R-:W2:Y:S02]  /*afa0*/  @!P0 SYNCS.PHASECHK.TRANS64 P0, [R2+URZ+0x18], R5 ;  /* 0x00001805020085a7 */ /* 0x000ea400080010ff */
[----:B--2---:R-:W-:Y:S05]  /*afb0*/  @!P0 BRA `(.L_x_126) ;  /* 0xfffffffc00f08947 */ /* 0x004fea000383ffff */
[----:B------:R-:W-:Y:S05]  /*afc0*/  BRA `(.L_x_21) ;  /* 0xffffff6400d47947 */ /* 0x000fea000383ffff */
.L_x_28:
[----:B-1----:R-:W-:-:S07]  /*afd0*/  MOV R2, UR17 ;  /* 0x0000001100027c02 */ /* 0x002fce0008000f00 */
.L_x_127:
[----:B-1----:R1:W2:Y:S02]  /*afe0*/  SYNCS.PHASECHK.TRANS64.TRYWAIT P0, [R2+URZ+0x18], R5 ;  /* 0x00001805020075a7 */ /* 0x0022a400080011ff */
[----:B--2---:R-:W-:Y:S05]  /*aff0*/  @!P0 NANOSLEEP.SYNCS 0x989680 ;  /* 0x009896800000895d */ /* 0x004fea0003900000 */
[----:B------:R-:W2:Y:S02]  /*b000*/  @!P0 SYNCS.PHASECHK.TRANS64 P0, [R2+URZ+0x18], R5 ;  /* 0x00001805020085a7 */ /* 0x000ea400080010ff */
[----:B--2---:R-:W-:Y:S05]  /*b010*/  @!P0 BRA `(.L_x_127) ;  /* 0xfffffffc00f08947 */ /* 0x004fea000383ffff */
[----:B------:R-:W-:Y:S05]  /*b020*/  BRA `(.L_x_27) ;  /* 0xffffff68007c7947 */ /* 0x000fea000383ffff */
.L_x_32:
[----:B-1----:R1:W2:Y:S02]  /*b030*/  SYNCS.PHASECHK.TRANS64.TRYWAIT P0, [R2+URZ+0x80], R3 ;  /* 0x00008003020075a7 */ /* 0x0022a400080011ff */
[----:B--2---:R-:W-:Y:S05]  /*b040*/  @!P0 NANOSLEEP.SYNCS 0x989680 ;  /* 0x009896800000895d */ /* 0x004fea0003900000 */
[----:B------:R-:W2:Y:S02]  /*b050*/  @!P0 SYNCS.PHASECHK.TRANS64 P0, [R2+URZ+0x80], R3 ;  /* 0x00008003020085a7 */ /* 0x000ea400080010ff */
[----:B--2---:R-:W-:Y:S05]  /*b060*/  @!P0 BRA `(.L_x_32) ;  /* 0xfffffffc00f08947 */ /* 0x004fea000383ffff */
[----:B------:R-:W-:Y:S05]  /*b070*/  BRA `(.L_x_128) ;  /* 0xffffff6c000c7947 */ /* 0x000fea000383ffff */
.L_x_36:
[----:B----4-:R-:W-:-:S07]  /*b080*/  MOV R0, UR5 ;  /* 0x0000000500007c02 */ /* 0x010fce0008000f00 */
.L_x_129:
[----:B-1----:R1:W2:Y:S02]  /*b090*/  SYNCS.PHASECHK.TRANS64.TRYWAIT P0, [R0+URZ], R3 ;  /* 0x00000003000075a7 */ /* 0x0022a400080011ff */
[----:B--2---:R-:W-:Y:S05]  /*b0a0*/  @!P0 NANOSLEEP.SYNCS 0x989680 ;  /* 0x009896800000895d */ /* 0x004fea0003900000 */
[----:B------:R-:W2:Y:S02]  /*b0b0*/  @!P0 SYNCS.PHASECHK.TRANS64 P0, [R0+URZ], R3 ;  /* 0x00000003000085a7 */ /* 0x000ea400080010ff */
[----:B--2---:R-:W-:Y:S05]  /*b0c0*/  @!P0 BRA `(.L_x_129) ;  /* 0xfffffffc00f08947 */ /* 0x004fea000383ffff */
[----:B------:R-:W-:Y:S05]  /*b0d0*/  BRA `(.L_x_130) ;  /* 0xffffff70007c7947 */ /* 0x000fea000383ffff */
.L_x_37:
[----:B----4-:R-:W-:-:S07]  /*b0e0*/  MOV R0, UR5 ;  /* 0x0000000500007c02 */ /* 0x010fce0008000f00 */
.L_x_131:
[----:B-1----:R1:W2:Y:S02]  /*b0f0*/  SYNCS.PHASECHK.TRANS64.TRYWAIT P0, [R0+URZ], R3 ;  /* 0x00000003000075a7 */ /* 0x0022a400080011ff */
[----:B--2---:R-:W-:Y:S05]  /*b100*/  @!P0 NANOSLEEP.SYNCS 0x989680 ;  /* 0x009896800000895d */ /* 0x004fea0003900000 */
[----:B------:R-:W2:Y:S02]  /*b110*/  @!P0 SYNCS.PHASECHK.TRANS64 P0, [R0+URZ], R3 ;  /* 0x00000003000085a7 */ /* 0x000ea400080010ff */
[----:B--2---:R-:W-:Y:S05]  /*b120*/  @!P0 BRA `(.L_x_131) ;  /* 0xfffffffc00f08947 */ /* 0x004fea000383ffff */
[----:B------:R-:W-:Y:S05]  /*b130*/  BRA `(.L_x_132) ;  /* 0xffffff7000887947 */ /* 0x000fea000383ffff */
.L_x_40:
[----:B-1----:R1:W2:Y:S02]  /*b140*/  SYNCS.PHASECHK.TRANS64.TRYWAIT P0, [R0+URZ+0xc0], R5 ;  /* 0x0000c005000075a7 */ /* 0x0022a400080011ff */
[----:B--2---:R-:W-:Y:S05]  /*b150*/  @!P0 NANOSLEEP.SYNCS 0x989680 ;  /* 0x009896800000895d */ /* 0x004fea0003900000 */
[----:B------:R-:W2:Y:S02]  /*b160*/  @!P0 SYNCS.PHASECHK.TRANS64 P0, [R0+URZ+0xc0], R5 ;  /* 0x0000c005000085a7 */ /* 0x000ea400080010ff */
[----:B--2---:R-:W-:Y:S05]  /*b170*/  @!P0 BRA `(.L_x_40) ;  /* 0xfffffffc00f08947 */ /* 0x004fea000383ffff */
[----:B------:R-:W-:Y:S05]  /*b180*/  BRA `(.L_x_133) ;  /* 0xffffff7000e47947 */ /* 0x000fea000383ffff */
.L_x_41:
[----:B------:R-:W-:-:S07]  /*b190*/  MOV R0, UR5 ;  /* 0x0000000500007c02 */ /* 0x000fce0008000f00 */
.L_x_134:
[----:B-1----:R1:W2:Y:S02]  /*b1a0*/  SYNCS.PHASECHK.TRANS64.TRYWAIT P0, [R0+URZ+0x90], R5 ;  /* 0x00009005000075a7 */ /* 0x0022a400080011ff */
[----:B--2---:R-:W-:Y:S05]  /*b1b0*/  @!P0 NANOSLEEP.SYNCS 0x989680 ;  /* 0x009896800000895d */ /* 0x004fea0003900000 */
[----:B------:R-:W2:Y:S02]  /*b1c0*/  @!P0 SYNCS.PHASECHK.TRANS64 P0, [R0+URZ+0x90], R5 ;  /* 0x00009005000085a7 */ /* 0x000ea400080010ff */
[----:B--2---:R-:W-:Y:S05]  /*b1d0*/  @!P0 BRA `(.L_x_134) ;  /* 0xfffffffc00f08947 */ /* 0x004fea000383ffff */
[----:B------:R-:W-:Y:S05]  /*b1e0*/  BRA `(.L_x_135) ;  /* 0xffffff7000f47947 */ /* 0x000fea000383ffff */
.L_x_42:
[----:B-1----:R1:W2:Y:S02]  /*b1f0*/  SYNCS.PHASECHK.TRANS64.TRYWAIT P1, [R0+URZ+0x80], R5 ;  /* 0x00008005000075a7 */ /* 0x0022a400080211ff */
[----:B--2---:R-:W-:Y:S05]  /*b200*/  @!P1 NANOSLEEP.SYNCS 0x989680 ;  /* 0x009896800000995d */ /* 0x004fea0003900000 */
[----:B------:R-:W2:Y:S02]  /*b210*/  @!P1 SYNCS.PHASECHK.TRANS64 P1, [R0+URZ+0x80], R5 ;  /* 0x00008005000095a7 */ /* 0x000ea400080210ff */
[----:B--2---:R-:W-:Y:S05]  /*b220*/  @!P1 BRA `(.L_x_42) ;  /* 0xfffffffc00f09947 */ /* 0x004fea000383ffff */
[----:B------:R-:W-:Y:S05]  /*b230*/  BRA `(.L_x_136) ;  /* 0xffffff7400247947 */ /* 0x000fea000383ffff */
.L_x_45:
[----:B------:R-:W-:-:S07]  /*b240*/  MOV R0, UR5 ;  /* 0x0000000500007c02 */ /* 0x000fce0008000f00 */
.L_x_137:
[----:B-1----:R1:W2:Y:S02]  /*b250*/  SYNCS.PHASECHK.TRANS64.TRYWAIT P0, [R0+URZ+0x90], R3 ;  /* 0x00009003000075a7 */ /* 0x0022a400080011ff */
[----:B--2---:R-:W-:Y:S05]  /*b260*/  @!P0 NANOSLEEP.SYNCS 0x989680 ;  /* 0x009896800000895d */ /* 0x004fea0003900000 */
[----:B------:R-:W2:Y:S02]  /*b270*/  @!P0 SYNCS.PHASECHK.TRANS64 P0, [R0+URZ+0x90], R3 ;  /* 0x00009003000085a7 */ /* 0x000ea400080010ff */
[----:B--2---:R-:W-:Y:S05]  /*b280*/  @!P0 BRA `(.L_x_137) ;  /* 0xfffffffc00f08947 */ /* 0x004fea000383ffff */
[----:B------:R-:W-:Y:S05]  /*b290*/  BRA `(.L_x_44) ;  /* 0xffffff7400787947 */ /* 0x000fea000383ffff */
.L_x_52:
[----:B-1----:R1:W2:Y:S02]  /*b2a0*/  SYNCS.PHASECHK.TRANS64.TRYWAIT P1, [R0+URZ+0x80], R5 ;  /* 0x00008005000075a7 */ /* 0x0022a400080211ff */
[----:B--2---:R-:W-:Y:S05]  /*b2b0*/  @!P1 NANOSLEEP.SYNCS 0x989680 ;  /* 0x009896800000995d */ /* 0x004fea0003900000 */
[----:B------:R-:W2:Y:S02]  /*b2c0*/  @!P1 SYNCS.PHASECHK.TRANS64 P1, [R0+URZ+0x80], R5 ;  /* 0x00008005000095a7 */ /* 0x000ea400080210ff */
[----:B--2---:R-:W-:Y:S05]  /*b2d0*/  @!P1 BRA `(.L_x_52) ;  /* 0xfffffffc00f09947 */ /* 0x004fea000383ffff */
[----:B------:R-:W-:Y:S05]  /*b2e0*/  BRA `(.L_x_138) ;  /* 0xffffff7800e87947 */ /* 0x000fea000383ffff */
.L_x_53:
[----:B------:R-:W-:-:S07]  /*b2f0*/  MOV R3, UR7 ;  /* 0x0000000700037c02 */ /* 0x000fce0008000f00 */
.L_x_139:
[----:B-1----:R1:W2:Y:S02]  /*b300*/  SYNCS.PHASECHK.TRANS64.TRYWAIT P0, [R3+URZ+0xb0], R0 ;  /* 0x0000b000030075a7 */ /* 0x0022a400080011ff */
[----:B--2---:R-:W-:Y:S05]  /*b310*/  @!P0 NANOSLEEP.SYNCS 0x989680 ;  /* 0x009896800000895d */ /* 0x004fea0003900000 */
[----:B------:R-:W2:Y:S02]  /*b320*/  @!P0 SYNCS.PHASECHK.TRANS64 P0, [R3+URZ+0xb0], R0 ;  /* 0x0000b000030085a7 */ /* 0x000ea400080010ff */
[----:B--2---:R-:W-:Y:S05]  /*b330*/  @!P0 BRA `(.L_x_139) ;  /* 0xfffffffc00f08947 */ /* 0x004fea000383ffff */
[----:B------:R-:W-:Y:S05]  /*b340*/  BRA `(.L_x_140) ;  /* 0xffffff7c00207947 */ /* 0x000fea000383ffff */
.L_x_56:
[----:B------:R-:W-:Y:S07]  /*b350*/  MOV R0, UR6 ;  /* 0x0000000600007c02 */ /* 0x000fee0008000f00 */
.L_x_141:
[----:B-1----:R1:W2:Y:S02]  /*b360*/  SYNCS.PHASECHK.TRANS64.TRYWAIT P0, [R0+URZ], R3 ;  /* 0x00000003000075a7 */ /* 0x0022a400080011ff */
[----:B--2---:R-:W-:Y:S05]  /*b370*/  @!P0 NANOSLEEP.SYNCS 0x989680 ;  /* 0x009896800000895d */ /* 0x004fea0003900000 */
[----:B------:R-:W2:Y:S02]  /*b380*/  @!P0 SYNCS.PHASECHK.TRANS64 P0, [R0+URZ], R3 ;  /* 0x00000003000085a7 */ /* 0x000ea400080010ff */
[----:B--2---:R-:W-:Y:S05]  /*b390*/  @!P0 BRA `(.L_x_141) ;  /* 0xfffffffc00f08947 */ /* 0x004fea000383ffff */
[----:B------:R-:W-:Y:S05]  /*b3a0*/  BRA `(.L_x_55) ;  /* 0xffffff7c003c7947 */ /* 0x000fea000383ffff */
.L_x_59:
[----:B------:R-:W-:-:S07]  /*b3b0*/  MOV R0, UR6 ;  /* 0x0000000600007c02 */ /* 0x000fce0008000f00 */
.L_x_142:
[----:B--2---:R2:W4:Y:S02]  /*b3c0*/  SYNCS.PHASECHK.TRANS64.TRYWAIT P0, [R0+URZ], R3 ;  /* 0x00000003000075a7 */ /* 0x00452400080011ff */
[----:B----4-:R-:W-:Y:S05]  /*b3d0*/  @!P0 NANOSLEEP.SYNCS 0x989680 ;  /* 0x009896800000895d */ /* 0x010fea0003900000 */
[----:B------:R-:W4:Y:S02]  /*b3e0*/  @!P0 SYNCS.PHASECHK.TRANS64 P0, [R0+URZ], R3 ;  /* 0x00000003000085a7 */ /* 0x000f2400080010ff */
[----:B----4-:R-:W-:Y:S05]  /*b3f0*/  @!P0 BRA `(.L_x_142) ;  /* 0xfffffffc00f08947 */ /* 0x010fea000383ffff */
[----:B------:R-:W-:Y:S05]  /*b400*/  BRA `(.L_x_143) ;  /* 0xffffff8000187947 */ /* 0x000fea000383ffff */
.L_x_60:
[----:B------:R-:W-:-:S07]  /*b410*/  MOV R0, UR7 ;  /* 0x0000000700007c02 */ /* 0x000fce0008000f00 */
.L_x_144:
[----:B-1----:R1:W2:Y:S02]  /*b420*/  SYNCS.PHASECHK.TRANS64.TRYWAIT P0, [R0+URZ], R3 ;  /* 0x00000003000075a7 */ /* 0x0022a400080011ff */
[----:B--2---:R-:W-:Y:S05]  /*b430*/  @!P0 NANOSLEEP.SYNCS 0x989680 ;  /* 0x009896800000895d */ /* 0x004fea0003900000 */
[----:B------:R-:W2:Y:S02]  /*b440*/  @!P0 SYNCS.PHASECHK.TRANS64 P0, [R0+URZ], R3 ;  /* 0x00000003000085a7 */ /* 0x000ea400080010ff */
[----:B--2---:R-:W-:Y:S05]  /*b450*/  @!P0 BRA `(.L_x_144) ;  /* 0xfffffffc00f08947 */ /* 0x004fea000383ffff */
[----:B------:R-:W-:Y:S05]  /*b460*/  BRA `(.L_x_145) ;  /* 0xffffff8000247947 */ /* 0x000fea000383ffff */
.L_x_65:
[----:B--2---:R2:W3:Y:S02]  /*b470*/  SYNCS.PHASECHK.TRANS64.TRYWAIT P0, [R0+URZ+0x80], R3 ;  /* 0x00008003000075a7 */ /* 0x0044e400080011ff */
[----:B---3--:R-:W-:Y:S05]  /*b480*/  @!P0 NANOSLEEP.SYNCS 0x989680 ;  /* 0x009896800000895d */ /* 0x008fea0003900000 */
[----:B------:R-:W3:Y:S02]  /*b490*/  @!P0 SYNCS.PHASECHK.TRANS64 P0, [R0+URZ+0x80], R3 ;  /* 0x00008003000085a7 */ /* 0x000ee400080010ff */
[----:B---3--:R-:W-:Y:S05]  /*b4a0*/  @!P0 BRA `(.L_x_65) ;  /* 0xfffffffc00f08947 */ /* 0x008fea000383ffff */
[----:B------:R-:W-:Y:S05]  /*b4b0*/  BRA `(.L_x_146) ;  /* 0xffffff8400307947 */ /* 0x000fea000383ffff */
.L_x_68:
[----:B------:R-:W-:Y:S07]  /*b4c0*/  MOV R0, UR7 ;  /* 0x0000000700007c02 */ /* 0x000fee0008000f00 */
.L_x_147:
[----:B--2---:R2:W3:Y:S02]  /*b4d0*/  SYNCS.PHASECHK.TRANS64.TRYWAIT P0, [R0+URZ+0x78], R3 ;  /* 0x00007803000075a7 */ /* 0x0044e400080011ff */
[----:B---3--:R-:W-:Y:S05]  /*b4e0*/  @!P0 NANOSLEEP.SYNCS 0x989680 ;  /* 0x009896800000895d */ /* 0x008fea0003900000 */
[----:B------:R-:W3:Y:S02]  /*b4f0*/  @!P0 SYNCS.PHASECHK.TRANS64 P0, [R0+URZ+0x78], R3 ;  /* 0x00007803000085a7 */ /* 0x000ee400080010ff */
[----:B---3--:R-:W-:Y:S05]  /*b500*/  @!P0 BRA `(.L_x_147) ;  /* 0xfffffffc00f08947 */ /* 0x008fea000383ffff */
[----:B------:R-:W-:Y:S05]  /*b510*/  BRA `(.L_x_67) ;  /* 0xffffff8800107947 */ /* 0x000fea000383ffff */
.L_x_71:
[----:B------:R-:W-:Y:S07]  /*b520*/  MOV R3, UR7 ;  /* 0x0000000700037c02 */ /* 0x000fee0008000f00 */
.L_x_148:
[----:B-1----:R1:W2:Y:S02]  /*b530*/  SYNCS.PHASECHK.TRANS64.TRYWAIT P0, [R3+URZ+0x50], R12 ;  /* 0x0000500c030075a7 */ /* 0x0022a400080011ff */
[----:B--2---:R-:W-:Y:S05]  /*b540*/  @!P0 NANOSLEEP.SYNCS 0x989680 ;  /* 0x009896800000895d */ /* 0x004fea0003900000 */
[----:B------:R-:W2:Y:S02]  /*b550*/  @!P0 SYNCS.PHASECHK.TRANS64 P0, [R3+URZ+0x50], R12 ;  /* 0x0000500c030085a7 */ /* 0x000ea400080010ff */
[----:B--2---:R-:W-:Y:S05]  /*b560*/  @!P0 BRA `(.L_x_148) ;  /* 0xfffffffc00f08947 */ /* 0x004fea000383ffff */
[----:B------:R-:W-:Y:S05]  /*b570*/  BRA `(.L_x_149) ;  /* 0xffffff8800887947 */ /* 0x000fea000383ffff */
.L_x_72:
[----:B-1----:R-:W-:Y:S07]  /*b580*/  MOV R3, UR7 ;  /* 0x0000000700037c02 */ /* 0x002fee0008000f00 */
.L_x_150:
[----:B-1----:R1:W2:Y:S02]  /*b590*/  SYNCS.PHASECHK.TRANS64.TRYWAIT P0, [R3+URZ+0x58], R12 ;  /* 0x0000580c030075a7 */ /* 0x0022a400080011ff */
[----:B--2---:R-:W-:Y:S05]  /*b5a0*/  @!P0 NANOSLEEP.SYNCS 0x989680 ;  /* 0x009896800000895d */ /* 0x004fea0003900000 */
[----:B------:R-:W2:Y:S02]  /*b5b0*/  @!P0 SYNCS.PHASECHK.TRANS64 P0, [R3+URZ+0x58], R12 ;  /* 0x0000580c030085a7 */ /* 0x000ea400080010ff */
[----:B--2---:R-:W-:Y:S05]  /*b5c0*/  @!P0 BRA `(.L_x_150) ;  /* 0xfffffffc00f08947 */ /* 0x004fea000383ffff */
[----:B------:R-:W-:Y:S05]  /*b5d0*/  BRA `(.L_x_151) ;  /* 0xffffff8800c47947 */ /* 0x000fea000383ffff */
.L_x_73:
[----:B-1----:R-:W-:Y:S07]  /*b5e0*/  MOV R3, UR7 ;  /* 0x0000000700037c02 */ /* 0x002fee0008000f00 */
.L_x_152:
[----:B-1----:R1:W2:Y:S02]  /*b5f0*/  SYNCS.PHASECHK.TRANS64.TRYWAIT P0, [R3+URZ+0x60], R12 ;  /* 0x0000600c030075a7 */ /* 0x0022a400080011ff */
[----:B--2---:R-:W-:Y:S05]  /*b600*/  @!P0 NANOSLEEP.SYNCS 0x989680 ;  /* 0x009896800000895d */ /* 0x004fea0003900000 */
[----:B------:R-:W2:Y:S02]  /*b610*/  @!P0 SYNCS.PHASECHK.TRANS64 P0, [R3+URZ+0x60], R12 ;  /* 0x0000600c030085a7 */ /* 0x000ea400080010ff */
[----:B--2---:R-:W-:Y:S05]  /*b620*/  @!P0 BRA `(.L_x_152) ;  /* 0xfffffffc00f08947 */ /* 0x004fea000383ffff */
[----:B------:R-:W-:Y:S05]  /*b630*/  BRA `(.L_x_153) ;  /* 0xffffff8c000c7947 */ /* 0x000fea000383ffff */
.L_x_74:
[----:B------:R-:W-:Y:S07]  /*b640*/  MOV R3, UR7 ;  /* 0x0000000700037c02 */ /* 0x000fee0008000f00 */
.L_x_154:
[----:B-1----:R1:W2:Y:S02]  /*b650*/  SYNCS.PHASECHK.TRANS64.TRYWAIT P0, [R3+URZ+0x68], R12 ;  /* 0x0000680c030075a7 */ /* 0x0022a400080011ff */
[----:B--2---:R-:W-:Y:S05]  /*b660*/  @!P0 NANOSLEEP.SYNCS 0x989680 ;  /* 0x009896800000895d */ /* 0x004fea0003900000 */
[----:B------:R-:W2:Y:S02]  /*b670*/  @!P0 SYNCS.PHASECHK.TRANS64 P0, [R3+URZ+0x68], R12 ;  /* 0x0000680c030085a7 */ /* 0x000ea400080010ff */
[----:B--2---:R-:W-:Y:S05]  /*b680*/  @!P0 BRA `(.L_x_154) ;  /* 0xfffffffc00f08947 */ /* 0x004fea000383ffff */
[----:B------:R-:W-:Y:S05]  /*b690*/  BRA `(.L_x_155) ;  /* 0xffffff8c00947947 */ /* 0x000fea000383ffff */
.L_x_76:
[----:B------:R-:W-:-:S07]  /*b6a0*/  MOV R0, UR7 ;  /* 0x0000000700007c02 */ /* 0x000fce0008000f00 */
.L_x_156:
[----:B-1----:R1:W3:Y:S02]  /*b6b0*/  SYNCS.PHASECHK.TRANS64.TRYWAIT P0, [R0+URZ+0x50], R3 ;  /* 0x00005003000075a7 */ /* 0x0022e400080011ff */
[----:B---3--:R-:W-:Y:S05]  /*b6c0*/  @!P0 NANOSLEEP.SYNCS 0x989680 ;  /* 0x009896800000895d */ /* 0x008fea0003900000 */
[----:B------:R-:W3:Y:S02]  /*b6d0*/  @!P0 SYNCS.PHASECHK.TRANS64 P0, [R0+URZ+0x50], R3 ;  /* 0x00005003000085a7 */ /* 0x000ee400080010ff */
[----:B---3--:R-:W-:Y:S05]  /*b6e0*/  @!P0 BRA `(.L_x_156) ;  /* 0xfffffffc00f08947 */ /* 0x008fea000383ffff */
[----:B------:R-:W-:Y:S05]  /*b6f0*/  BRA `(.L_x_157) ;  /* 0xffffff9000047947 */ /* 0x000fea000383ffff */
.L_x_77:
[----:B-1----:R-:W-:-:S07]  /*b700*/  MOV R0, UR7 ;  /* 0x0000000700007c02 */ /* 0x002fce0008000f00 */
.L_x_158:
[----:B-1----:R1:W3:Y:S02]  /*b710*/  SYNCS.PHASECHK.TRANS64.TRYWAIT P0, [R0+URZ+0x58], R3 ;  /* 0x00005803000075a7 */ /* 0x0022e400080011ff */
[----:B---3--:R-:W-:Y:S05]  /*b720*/  @!P0 NANOSLEEP.SYNCS 0x989680 ;  /* 0x009896800000895d */ /* 0x008fea0003900000 */
[----:B------:R-:W3:Y:S02]  /*b730*/  @!P0 SYNCS.PHASECHK.TRANS64 P0, [R0+URZ+0x58], R3 ;  /* 0x00005803000085a7 */ /* 0x000ee400080010ff */
[----:B---3--:R-:W-:Y:S05]  /*b740*/  @!P0 BRA `(.L_x_158) ;  /* 0xfffffffc00f08947 */ /* 0x008fea000383ffff */
[----:B------:R-:W-:Y:S05]  /*b750*/  BRA `(.L_x_159) ;  /* 0xffffff8c00f47947 */ /* 0x000fea000383ffff */
.L_x_78:
[----:B-1----:R-:W-:-:S07]  /*b760*/  MOV R0, UR7 ;  /* 0x0000000700007c02 */ /* 0x002fce0008000f00 */
.L_x_160:
[----:B-1----:R1:W3:Y:S02]  /*b770*/  SYNCS.PHASECHK.TRANS64.TRYWAIT P0, [R0+URZ+0x60], R3 ;  /* 0x00006003000075a7 */ /* 0x0022e400080011ff */
[----:B---3--:R-:W-:Y:S05]  /*b780*/  @!P0 NANOSLEEP.SYNCS 0x989680 ;  /* 0x009896800000895d */ /* 0x008fea0003900000 */
[----:B------:R-:W3:Y:S02]  /*b790*/  @!P0 SYNCS.PHASECHK.TRANS64 P0, [R0+URZ+0x60], R3 ;  /* 0x00006003000085a7 */ /* 0x000ee400080010ff */
[----:B---3--:R-:W-:Y:S05]  /*b7a0*/  @!P0 BRA `(.L_x_160) ;  /* 0xfffffffc00f08947 */ /* 0x008fea000383ffff */
[----:B------:R-:W-:Y:S05]  /*b7b0*/  BRA `(.L_x_161) ;  /* 0xffffff8c00e47947 */ /* 0x000fea000383ffff */
.L_x_80:
[----:B--2---:R2:W4:Y:S02]  /*b7c0*/  SYNCS.PHASECHK.TRANS64.TRYWAIT P0, [R0+URZ+0x80], R3 ;  /* 0x00008003000075a7 */ /* 0x00452400080011ff */
[----:B----4-:R-:W-:Y:S05]  /*b7d0*/  @!P0 NANOSLEEP.SYNCS 0x989680 ;  /* 0x009896800000895d */ /* 0x010fea0003900000 */
[----:B------:R-:W4:Y:S02]  /*b7e0*/  @!P0 SYNCS.PHASECHK.TRANS64 P0, [R0+URZ+0x80], R3 ;  /* 0x00008003000085a7 */ /* 0x000f2400080010ff */
[----:B----4-:R-:W-:Y:S05]  /*b7f0*/  @!P0 BRA `(.L_x_80) ;  /* 0xfffffffc00f08947 */ /* 0x010fea000383ffff */
[----:B------:R-:W-:Y:S05]  /*b800*/  BRA `(.L_x_162) ;  /* 0xffffff9000ac7947 */ /* 0x000fea000383ffff */
.L_x_91:
[----:B-1----:R1:W3:Y:S02]  /*b810*/  SYNCS.PHASECHK.TRANS64.TRYWAIT P1, [R3+URZ+0x30], R0 ;  /* 0x00003000030075a7 */ /* 0x0022e400080211ff */
[----:B---3--:R-:W-:Y:S05]  /*b820*/  @!P1 NANOSLEEP.SYNCS 0x989680 ;  /* 0x009896800000995d */ /* 0x008fea0003900000 */
[----:B------:R-:W3:Y:S02]  /*b830*/  @!P1 SYNCS.PHASECHK.TRANS64 P1, [R3+URZ+0x30], R0 ;  /* 0x00003000030095a7 */ /* 0x000ee400080210ff */
[----:B---3--:R-:W-:Y:S05]  /*b840*/  @!P1 BRA `(.L_x_91) ;  /* 0xfffffffc00f09947 */ /* 0x008fea000383ffff */
[----:B------:R-:W-:Y:S05]  /*b850*/  BRA `(.L_x_90) ;  /* 0xffffff9c00d07947 */ /* 0x000fea000383ffff */
.L_x_93:
[----:B-1----:R1:W4:Y:S02]  /*b860*/  SYNCS.PHASECHK.TRANS64.TRYWAIT P0, [R193+URZ+0xa0], R2 ;  /* 0x0000a002c10075a7 */ /* 0x00232400080011ff */
[----:B----4-:R-:W-:Y:S05]  /*b870*/  @!P0 NANOSLEEP.SYNCS 0x989680 ;  /* 0x009896800000895d */ /* 0x010fea0003900000 */
[----:B------:R-:W4:Y:S02]  /*b880*/  @!P0 SYNCS.PHASECHK.TRANS64 P0, [R193+URZ+0xa0], R2 ;  /* 0x0000a002c10085a7 */ /* 0x000f2400080010ff */
[----:B----4-:R-:W-:Y:S05]  /*b890*/  @!P0 BRA `(.L_x_93) ;  /* 0xfffffffc00f08947 */ /* 0x010fea000383ffff */
[----:B------:R-:W-:Y:S05]  /*b8a0*/  BRA `(.L_x_92) ;  /* 0xffffffa0002c7947 */ /* 0x000fea000383ffff */
.L_x_102:
[----:B--2---:R2:W3:Y:S02]  /*b8b0*/  SYNCS.PHASECHK.TRANS64.TRYWAIT P0, [R204+URZ+0x30], R3 ;  /* 0x00003003cc0075a7 */ /* 0x0044e400080011ff */
[----:B---3--:R-:W-:Y:S05]  /*b8c0*/  @!P0 NANOSLEEP.SYNCS 0x989680 ;  /* 0x009896800000895d */ /* 0x008fea0003900000 */
[----:B------:R-:W3:Y:S02]  /*b8d0*/  @!P0 SYNCS.PHASECHK.TRANS64 P0, [R204+URZ+0x30], R3 ;  /* 0x00003003cc0085a7 */ /* 0x000ee400080010ff */
[----:B---3--:R-:W-:Y:S05]  /*b8e0*/  @!P0 BRA `(.L_x_102) ;  /* 0xfffffffc00f08947 */ /* 0x008fea000383ffff */
[----:B------:R-:W-:Y:S05]  /*b8f0*/  BRA `(.L_x_101) ;  /* 0xffffffb400387947 */ /* 0x000fea000383ffff */
.L_x_111:
[----:B--2---:R2:W3:Y:S02]  /*b900*/  SYNCS.PHASECHK.TRANS64.TRYWAIT P0, [R0+URZ+0x30], R5 ;  /* 0x00003005000075a7 */ /* 0x0044e400080011ff */
[----:B---3--:R-:W-:Y:S05]  /*b910*/  @!P0 NANOSLEEP.SYNCS 0x989680 ;  /* 0x009896800000895d */ /* 0x008fea0003900000 */
[----:B------:R-:W3:Y:S02]  /*b920*/  @!P0 SYNCS.PHASECHK.TRANS64 P0, [R0+URZ+0x30], R5 ;  /* 0x00003005000085a7 */ /* 0x000ee400080010ff */
[----:B---3--:R-:W-:Y:S05]  /*b930*/  @!P0 BRA `(.L_x_111) ;  /* 0xfffffffc00f08947 */ /* 0x008fea000383ffff */
[----:B------:R-:W-:Y:S05]  /*b940*/  BRA `(.L_x_110) ;  /* 0xffffffc800907947 */ /* 0x000fea000383ffff */
.L_x_120:
[----:B--2---:R2:W3:Y:S02]  /*b950*/  SYNCS.PHASECHK.TRANS64.TRYWAIT P0, [R0+URZ+0x30], R3 ;  /* 0x00003003000075a7 */ /* 0x0044e400080011ff */
[----:B---3--:R-:W-:Y:S05]  /*b960*/  @!P0 NANOSLEEP.SYNCS 0x989680 ;  /* 0x009896800000895d */ /* 0x008fea0003900000 */
[----:B------:R-:W3:Y:S02]  /*b970*/  @!P0 SYNCS.PHASECHK.TRANS64 P0, [R0+URZ+0x30], R3 ;  /* 0x00003003000085a7 */ /* 0x000ee400080010ff */
[----:B---3--:R-:W-:Y:S05]  /*b980*/  @!P0 BRA `(.L_x_120) ;  /* 0xfffffffc00f08947 */ /* 0x008fea000383ffff */
[----:B------:R-:W-:Y:S05]  /*b990*/  BRA `(.L_x_119) ;  /* 0xffffffdc00f47947 */ /* 0x000fea000383ffff */
        .weak           $__internal_0_$__cuda_sm10x_tcgen05_guardrail_trap_col_being_dealloced_not_returned_by_alloc
        .type           $__internal_0_$__cuda_sm10x_tcgen05_guardrail_trap_col_being_dealloced_not_returned_by_alloc,@function
        .size           $__internal_0_$__cuda_sm10x_tcgen05_guardrail_trap_col_being_dealloced_not_returned_by_alloc,($__internal_1_$__cuda_sm10x_tcgen05_guardrail_trap_phase_invalid_during_alloc - $__internal_0_$__cuda_sm10x_tcgen05_guardrail_trap_col_being_dealloced_not_returned_by_alloc)
$__internal_0_$__cuda_sm10x_tcgen05_guardrail_trap_col_being_dealloced_not_returned_by_alloc:
[----:B------:R-:W-:Y:S05]  /*b9a0*/  BPT.TRAP 0x1 ;  /* 0x000000040000795c */ /* 0x000fea0000300000 */
[----:B------:R-:W-:-:S04]  /*b9b0*/  HFMA2 R3, -RZ, RZ, 0, 0 ;  /* 0x00000000ff037431 */ /* 0x000fc800000001ff */
[----:B------:R-:W-:Y:S05]  /*b9c0*/  RET.REL.NODEC R2 `(_ZN7cutlass13device_kernelINS_4gemm6kernel13GemmUniversalIN4cute5tupleIJiiiiEEENS1_10collective13CollectiveMmaINS1_35MainloopSm100TmaUmmaWarpSpecializedILi3ELi2ELi2ENS5_IJNS4_1CILi1EEESB_SB_EEEEENS5_IJNSA_ILi128EEENSA_ILi256EEESE_EEENS_12float_e4m3_tENS5_IJlSB_lEEESH_SI_NS4_8TiledMMAINS4_8MMA_AtomIJNS4_10MMA_TraitsINS4_19SM100_MMA_F8F6F4_SSEJSH_SH_fSE_SF_NS4_17integral_constantINS4_4UMMA5MajorELSP_0EEESQ_NSN_INSO_7ScaleInELSR_0EEESS_EEEEEENS4_6LayoutISC_NS5_IJNSA_ILi0EEESW_SW_EEEEENS5_IJNS4_10UnderscoreESZ_SZ_EEEEENS4_13SM90_TMA_LOADENS4_14ComposedLayoutINS4_7SwizzleILi3ELi4ELi3EEENS4_18smem_ptr_flag_bitsILi8EEENSV_INS5_IJNSA_ILi8EEESE_EEENS5_IJSE_SB_EEEEEEEvNS4_8identityES12_S1C_vS1D_EENS_8epilogue10collective18CollectiveEpilogueINS1F_23Sm100TmaWarpSpecializedILi4ELi2ELi64ELb0ELb0EEEJSG_NS5_IJNSV_ISE_SB_EENSV_INSA_ILi64EEESB_EEEEESH_SI_SH_SI_NS1F_6fusion15FusionCallbacksIS1J_NS1O_17LinearCombinationISH_fSH_fLNS_15FloatRoundStyleE2EEESG_S1N_JEEENS4_5SM1004TMEM4LOAD26SM100_TMEM_LOAD_32dp32b64xES12_NS13_INS14_ILi2ELi4ELi3EEES17_NSV_INS5_IJS18_S1L_EEENS5_IJS1L_SB_EEEEEEENS4_39AutoVectorizingCopyWithAssumedAlignmentILi128EEENS4_14SM90_TMA_STOREES22_S24_S24_EEEvvEEEEvNT_6ParamsE) ;  /* 0xffffff44028c7950 */ /* 0x000fea0003c3ffff */
        .weak           $__internal_1_$__cuda_sm10x_tcgen05_guardrail_trap_phase_invalid_during_alloc
        .type           $__internal_1_$__cuda_sm10x_tcgen05_guardrail_trap_phase_invalid_during_alloc,@function
        .size           $__internal_1_$__cuda_sm10x_tcgen05_guardrail_trap_phase_invalid_during_alloc,($__internal_2_$__cuda_sm10x_tcgen05_guardrail_trap_unallocated_columns_being_dealloced - $__internal_1_$__cuda_sm10x_tcgen05_guardrail_trap_phase_invalid_during_alloc)
$__internal_1_$__cuda_sm10x_tcgen05_guardrail_trap_phase_invalid_during_alloc:
[----:B------:R-:W-:Y:S05]  /*b9d0*/  BPT.TRAP 0x1 ;  /* 0x000000040000795c */ /* 0x000fea0000300000 */
[----:B------:R-:W-:-:S04]  /*b9e0*/  MOV R3, 0x0 ;  /* 0x0000000000037802 */ /* 0x000fc80000000f00 */
[----:B------:R-:W-:Y:S05]  /*b9f0*/  RET.REL.NODEC R2 `(_ZN7cutlass13device_kernelINS_4gemm6kernel13GemmUniversalIN4cute5tupleIJiiiiEEENS1_10collective13CollectiveMmaINS1_35MainloopSm100TmaUmmaWarpSpecializedILi3ELi2ELi2ENS5_IJNS4_1CILi1EEESB_SB_EEEEENS5_IJNSA_ILi128EEENSA_ILi256EEESE_EEENS_12float_e4m3_tENS5_IJlSB_lEEESH_SI_NS4_8TiledMMAINS4_8MMA_AtomIJNS4_10MMA_TraitsINS4_19SM100_MMA_F8F6F4_SSEJSH_SH_fSE_SF_NS4_17integral_constantINS4_4UMMA5MajorELSP_0EEESQ_NSN_INSO_7ScaleInELSR_0EEESS_EEEEEENS4_6LayoutISC_NS5_IJNSA_ILi0EEESW_SW_EEEEENS5_IJNS4_10UnderscoreESZ_SZ_EEEEENS4_13SM90_TMA_LOADENS4_14ComposedLayoutINS4_7SwizzleILi3ELi4ELi3EEENS4_18smem_ptr_flag_bitsILi8EEENSV_INS5_IJNSA_ILi8EEESE_EEENS5_IJSE_SB_EEEEEEEvNS4_8identityES12_S1C_vS1D_EENS_8epilogue10collective18CollectiveEpilogueINS1F_23Sm100TmaWarpSpecializedILi4ELi2ELi64ELb0ELb0EEEJSG_NS5_IJNSV_ISE_SB_EENSV_INSA_ILi64EEESB_EEEEESH_SI_SH_SI_NS1F_6fusion15FusionCallbacksIS1J_NS1O_17LinearCombinationISH_fSH_fLNS_15FloatRoundStyleE2EEESG_S1N_JEEENS4_5SM1004TMEM4LOAD26SM100_TMEM_LOAD_32dp32b64xES12_NS13_INS14_ILi2ELi4ELi3EEES17_NSV_INS5_IJS18_S1L_EEENS5_IJS1L_SB_EEEEEEENS4_39AutoVectorizingCopyWithAssumedAlignmentILi128EEENS4_14SM90_TMA_STOREES22_S24_S24_EEEvvEEEEvNT_6ParamsE) ;  /* 0xffffff4402807950 */ /* 0x000fea0003c3ffff */
        .weak           $__internal_2_$__cuda_sm10x_tcgen05_guardrail_trap_unallocated_columns_being_dealloced
        .type           $__internal_2_$__cuda_sm10x_tcgen05_guardrail_trap_unallocated_columns_being_dealloced,@function
        .size           $__internal_2_$__cuda_sm10x_tcgen05_guardrail_trap_unallocated_columns_being_dealloced,(.L_x_164 - $__internal_2_$__cuda_sm10x_tcgen05_guardrail_trap_unallocated_columns_being_dealloced)
$__internal_2_$__cuda_sm10x_tcgen05_guardrail_trap_unallocated_columns_being_dealloced:
[----:B------:R-:W-:Y:S05]  /*ba00*/  BPT.TRAP 0x1 ;  /* 0x000000040000795c */ /* 0x000fea0000300000 */
[----:B------:R-:W-:-:S04]  /*ba10*/  HFMA2 R3, -RZ, RZ, 0, 0 ;  /* 0x00000000ff037431 */ /* 0x000fc800000001ff */
[----:B------:R-:W-:Y:S05]  /*ba20*/  RET.REL.NODEC R2 `(_ZN7cutlass13device_kernelINS_4gemm6kernel13GemmUniversalIN4cute5tupleIJiiiiEEENS1_10collective13CollectiveMmaINS1_35MainloopSm100TmaUmmaWarpSpecializedILi3ELi2ELi2ENS5_IJNS4_1CILi1EEESB_SB_EEEEENS5_IJNSA_ILi128EEENSA_ILi256EEESE_EEENS_12float_e4m3_tENS5_IJlSB_lEEESH_SI_NS4_8TiledMMAINS4_8MMA_AtomIJNS4_10MMA_TraitsINS4_19SM100_MMA_F8F6F4_SSEJSH_SH_fSE_SF_NS4_17integral_constantINS4_4UMMA5MajorELSP_0EEESQ_NSN_INSO_7ScaleInELSR_0EEESS_EEEEEENS4_6LayoutISC_NS5_IJNSA_ILi0EEESW_SW_EEEEENS5_IJNS4_10UnderscoreESZ_SZ_EEEEENS4_13SM90_TMA_LOADENS4_14ComposedLayoutINS4_7SwizzleILi3ELi4ELi3EEENS4_18smem_ptr_flag_bitsILi8EEENSV_INS5_IJNSA_ILi8EEESE_EEENS5_IJSE_SB_EEEEEEEvNS4_8identityES12_S1C_vS1D_EENS_8epilogue10collective18CollectiveEpilogueINS1F_23Sm100TmaWarpSpecializedILi4ELi2ELi64ELb0ELb0EEEJSG_NS5_IJNSV_ISE_SB_EENSV_INSA_ILi64EEESB_EEEEESH_SI_SH_SI_NS1F_6fusion15FusionCallbacksIS1J_NS1O_17LinearCombinationISH_fSH_fLNS_15FloatRoundStyleE2EEESG_S1N_JEEENS4_5SM1004TMEM4LOAD26SM100_TMEM_LOAD_32dp32b64xES12_NS13_INS14_ILi2ELi4ELi3EEES17_NSV_INS5_IJS18_S1L_EEENS5_IJS1L_SB_EEEEEEENS4_39AutoVectorizingCopyWithAssumedAlignmentILi128EEENS4_14SM90_TMA_STOREES22_S24_S24_EEEvvEEEEvNT_6ParamsE) ;  /* 0xffffff4402747950 */ /* 0x000fea0003c3ffff */
.L_x_163:
[----:B------:R-:W-:-:S00]  /*ba30*/  BRA `(.L_x_163) ;  /* 0xfffffffc00fc7947 */ /* 0x000fc0000383ffff */
[----:B------:R-:W-:-:S00]  /*ba40*/  NOP ;  /* 0x0000000000007918 */ /* 0x000fc00000000000 */
        /* <DEDUP_REMOVED lines=11> */
.L_x_164:


//--------------------- .nv.global.init           --------------------------
	.section	.nv.global.init,"aw",@progbits
.nv.global.init:
	.type		$str$27,@object
	.size		$str$27,($str$28 - $str$27)
$str$27:
        /*0000*/ 	.byte	0x28, 0x61, 0x64, 0x64, 0x72, 0x65, 0x73, 0x73, 0x20, 0x26, 0x20, 0x6d, 0x61, 0x73, 0x6b, 0x29
        /*0010*/ 	.byte	0x20, 0x3d, 0x3d, 0x20, 0x30, 0x00
	.type		$str$28,@object
	.size		$str$28,($str$26 - $str$28)
$str$28:
        /*0016*/ 	.byte	0x2f, 0x74, 0x6d, 0x70, 0x2f, 0x63, 0x75, 0x74, 0x6c, 0x61, 0x73, 0x73, 0x5f, 0x73, 0x77, 0x65
        /*0026*/ 	.byte	0x65, 0x70, 0x5f, 0x73, 0x72, 0x63, 0x2f, 0x69, 0x6e, 0x63, 0x6c, 0x75, 0x64, 0x65, 0x2f, 0x63
        /*0036*/ 	.byte	0x75, 0x74, 0x65, 0x2f, 0x70, 0x6f, 0x69, 0x6e, 0x74, 0x65, 0x72, 0x5f, 0x66, 0x6c, 0x61, 0x67
        /*0046*/ 	.byte	0x67, 0x65, 0x64, 0x2e, 0x68, 0x70, 0x70, 0x00
	.type		$str$26,@object
	.size		$str$26,($str$25 - $str$26)
$str$26:
        /*004e*/ 	.byte	0x2f, 0x74, 0x6d, 0x70, 0x2f, 0x63, 0x75, 0x74, 0x6c, 0x61, 0x73, 0x73, 0x5f, 0x73, 0x77, 0x65
        /*005e*/ 	.byte	0x65, 0x70, 0x5f, 0x73, 0x72, 0x63, 0x2f, 0x69, 0x6e, 0x63, 0x6c, 0x75, 0x64, 0x65, 0x2f, 0x63
        /*006e*/ 	.byte	0x75, 0x74, 0x65, 0x2f, 0x61, 0x74, 0x6f, 0x6d, 0x2f, 0x63, 0x6f, 0x70, 0x79, 0x5f, 0x74, 0x72
        /*007e*/ 	.byte	0x61, 0x69, 0x74, 0x73, 0x5f, 0x73, 0x6d, 0x31, 0x30, 0x30, 0x2e, 0x68, 0x70, 0x70, 0x00
	.type		$str$25,@object
	.size		$str$25,(__unnamed_1 - $str$25)
$str$25:
        /*008d*/ 	.byte	0x28, 0x28, 0x75, 0x69, 0x6e, 0x74, 0x33, 0x32, 0x5f, 0x74, 0x28, 0x74, 0x68, 0x72, 0x65, 0x61
        /*009d*/ 	.byte	0x64, 0x49, 0x64, 0x78, 0x2e, 0x78, 0x29, 0x20, 0x2f, 0x20, 0x33, 0x32, 0x29, 0x20, 0x25, 0x20
        /*00ad*/ 	.byte	0x34, 0x29, 0x20, 0x3d, 0x3d, 0x20, 0x28, 0x28, 0x28, 0x74, 0x6d, 0x65, 0x6d, 0x5f, 0x61, 0x64
        /*00bd*/ 	.byte	0x64, 0x72, 0x20, 0x3e, 0x3e, 0x20, 0x31, 0x36, 0x29, 0x20, 0x2f, 0x20, 0x33, 0x32, 0x29, 0x20
        /*00cd*/ 	.byte	0x25, 0x20, 0x34, 0x29, 0x00
	.type		__unnamed_1,@object
	.size		__unnamed_1,(__unnamed_2 - __unnamed_1)
__unnamed_1:
        /*00d2*/ 	.byte	0x61, 0x75, 0x74, 0x6f, 0x20, 0x63, 0x75, 0x74, 0x65, 0x3a, 0x3a, 0x61, 0x73, 0x5f, 0x70, 0x6f
        /* <DEDUP_REMOVED lines=24> */
        /*0262*/ 	.byte	0x43, 0x3c, 0x38, 0x31, 0x39, 0x32, 0x3e, 0x3e, 0x3e, 0x3e, 0x5d, 0x00
	.type		__unnamed_2,@object
	.size		__unnamed_2,(__unnamed_3 - __unnamed_2)
__unnamed_2:
        /* <DEDUP_REMOVED lines=26> */
	.type		__unnamed_3,@object
	.size		__unnamed_3,(.L_3 - __unnamed_3)
__unnamed_3:
        /* <DEDUP_REMOVED lines=42> */
        /*06aa*/ 	.byte	0x3e, 0x3e, 0x3e, 0x3e, 0x5d, 0x00
.L_3:


//--------------------- .nv.shared._ZN7cutlass13device_kernelINS_4gemm6kernel13GemmUniversalIN4cute5tupleIJiiiiEEENS1_10collective13CollectiveMmaINS1_35MainloopSm100TmaUmmaWarpSpecializedILi3ELi2ELi2ENS5_IJNS4_1CILi1EEESB_SB_EEEEENS5_IJNSA_ILi128EEENSA_ILi256EEESE_EEENS_12float_e4m3_tENS5_IJlSB_lEEESH_SI_NS4_8TiledMMAINS4_8MMA_AtomIJNS4_10MMA_TraitsINS4_19SM100_MMA_F8F6F4_SSEJSH_SH_fSE_SF_NS4_17integral_constantINS4_4UMMA5MajorELSP_0EEESQ_NSN_INSO_7ScaleInELSR_0EEESS_EEEEEENS4_6LayoutISC_NS5_IJNSA_ILi0EEESW_SW_EEEEENS5_IJNS4_10UnderscoreESZ_SZ_EEEEENS4_13SM90_TMA_LOADENS4_14ComposedLayoutINS4_7SwizzleILi3ELi4ELi3EEENS4_18smem_ptr_flag_bitsILi8EEENSV_INS5_IJNSA_ILi8EEESE_EEENS5_IJSE_SB_EEEEEEEvNS4_8identityES12_S1C_vS1D_EENS_8epilogue10collective18CollectiveEpilogueINS1F_23Sm100TmaWarpSpecializedILi4ELi2ELi64ELb0ELb0EEEJSG_NS5_IJNSV_ISE_SB_EENSV_INSA_ILi64EEESB_EEEEESH_SI_SH_SI_NS1F_6fusion15FusionCallbacksIS1J_NS1O_17LinearCombinationISH_fSH_fLNS_15FloatRoundStyleE2EEESG_S1N_JEEENS4_5SM1004TMEM4LOAD26SM100_TMEM_LOAD_32dp32b64xES12_NS13_INS14_ILi2ELi4ELi3EEES17_NSV_INS5_IJS18_S1L_EEENS5_IJS1L_SB_EEEEEEENS4_39AutoVectorizingCopyWithAssumedAlignmentILi128EEENS4_14SM90_TMA_STOREES22_S24_S24_EEEvvEEEEvNT_6ParamsE --------------------------
	.section	.nv.shared._ZN7cutlass13device_kernelINS_4gemm6kernel13GemmUniversalIN4cute5tupleIJiiiiEEENS1_10collective13CollectiveMmaINS1_35MainloopSm100TmaUmmaWarpSpecializedILi3ELi2ELi2ENS5_IJNS4_1CILi1EEESB_SB_EEEEENS5_IJNSA_ILi128EEENSA_ILi256EEESE_EEENS_12float_e4m3_tENS5_IJlSB_lEEESH_SI_NS4_8TiledMMAINS4_8MMA_AtomIJNS4_10MMA_TraitsINS4_19SM100_MMA_F8F6F4_SSEJSH_SH_fSE_SF_NS4_17integral_constantINS4_4UMMA5MajorELSP_0EEESQ_NSN_INSO_7ScaleInELSR_0EEESS_EEEEEENS4_6LayoutISC_NS5_IJNSA_ILi0EEESW_SW_EEEEENS5_IJNS4_10UnderscoreESZ_SZ_EEEEENS4_13SM90_TMA_LOADENS4_14ComposedLayoutINS4_7SwizzleILi3ELi4ELi3EEENS4_18smem_ptr_flag_bitsILi8EEENSV_INS5_IJNSA_ILi8EEESE_EEENS5_IJSE_SB_EEEEEEEvNS4_8identityES12_S1C_vS1D_EENS_8epilogue10collective18CollectiveEpilogueINS1F_23Sm100TmaWarpSpecializedILi4ELi2ELi64ELb0ELb0EEEJSG_NS5_IJNSV_ISE_SB_EENSV_INSA_ILi64EEESB_EEEEESH_SI_SH_SI_NS1F_6fusion15FusionCallbacksIS1J_NS1O_17LinearCombinationISH_fSH_fLNS_15FloatRoundStyleE2EEESG_S1N_JEEENS4_5SM1004TMEM4LOAD26SM100_TMEM_LOAD_32dp32b64xES12_NS13_INS14_ILi2ELi4ELi3EEES17_NSV_INS5_IJS18_S1L_EEENS5_IJS1L_SB_EEEEEEENS4_39AutoVectorizingCopyWithAssumedAlignmentILi128EEENS4_14SM90_TMA_STOREES22_S24_S24_EEEvvEEEEvNT_6ParamsE,"aw",@nobits
	.sectionflags	@""
	.align	16
	.zero		1024


//--------------------- .nv.shared.reserved.0     --------------------------
	.section	.nv.shared.reserved.0,"aw",@nobits
	.weak		__nv_reservedSMEM_offset_0_alias
	.size		__nv_reservedSMEM_offset_0_alias, 0, 64
	.other		__nv_reservedSMEM_offset_0_alias,@"STO_CUDA_RESERVED_SHARED STV_DEFAULT"
__nv_reservedSMEM_offset_0_alias:
	.zero		0
.nv.shared.reserved.0:
	.zero		64
	.weak		__nv_reservedSMEM_tcgen05_partition
	.type		__nv_reservedSMEM_tcgen05_partition,@object
	.size		__nv_reservedSMEM_tcgen05_partition,(.L_0 - __nv_reservedSMEM_tcgen05_partition)
__nv_reservedSMEM_tcgen05_partition:
	.zero		32
.L_0:


//--------------------- .nv.global                --------------------------
	.section	.nv.global,"aw",@nobits
.nv.global:
	.type		_ZN40_INTERNAL_3442954d_4_k_cu_010a595c_316524cute1_E,@object
	.size		_ZN40_INTERNAL_3442954d_4_k_cu_010a595c_316524cute1_E,(_ZN40_INTERNAL_3442954d_4_k_cu_010a595c_316524cuda3std3__45__cpo6cbeginE - _ZN40_INTERNAL_3442954d_4_k_cu_010a595c_316524cute1_E)
_ZN40_INTERNAL_3442954d_4_k_cu_010a595c_316524cute1_E:
	.zero		1
	.type		_ZN40_INTERNAL_3442954d_4_k_cu_010a595c_316524cuda3std3__45__cpo6cbeginE,@object
	.size		_ZN40_INTERNAL_3442954d_4_k_cu_010a595c_316524cuda3std3__45__cpo6cbeginE,(_ZN40_INTERNAL_3442954d_4_k_cu_010a595c_316524cuda3std3__48in_placeE - _ZN40_INTERNAL_3442954d_4_k_cu_010a595c_316524cuda3std3__45__cpo6cbeginE)
_ZN40_INTERNAL_3442954d_4_k_cu_010a595c_316524cuda3std3__45__cpo6cbeginE:
	.zero		1
	.type		_ZN40_INTERNAL_3442954d_4_k_cu_010a595c_316524cuda3std3__48in_placeE,@object
	.size		_ZN40_INTERNAL_3442954d_4_k_cu_010a595c_316524cuda3std3__48in_placeE,(_ZN40_INTERNAL_3442954d_4_k_cu_010a595c_316524cuda3std6ranges3__45__cpo9iter_moveE - _ZN40_INTERNAL_3442954d_4_k_cu_010a595c_316524cuda3std3__48in_placeE)
_ZN40_INTERNAL_3442954d_4_k_cu_010a595c_316524cuda3std3__48in_placeE:
	.zero		1
	.type		_ZN40_INTERNAL_3442954d_4_k_cu_010a595c_316524cuda3std6ranges3__45__cpo9iter_moveE,@object
	.size		_ZN40_INTERNAL_3442954d_4_k_cu_010a595c_316524cuda3std6ranges3__45__cpo9iter_moveE,(_ZN40_INTERNAL_3442954d_4_k_cu_010a595c_316524cuda3std3__45__cpo5beginE - _ZN40_INTERNAL_3442954d_4_k_cu_010a595c_316524cuda3std6ranges3__45__cpo9iter_moveE)
_ZN40_INTERNAL_3442954d_4_k_cu_010a595c_316524cuda3std6ranges3__45__cpo9iter_moveE:
	.zero		1
	.type		_ZN40_INTERNAL_3442954d_4_k_cu_010a595c_316524cuda3std3__45__cpo5beginE,@object
	.size		_ZN40_INTERNAL_3442954d_4_k_cu_010a595c_316524cuda3std3__45__cpo5beginE,(_ZN40_INTERNAL_3442954d_4_k_cu_010a595c_316524cuda3std3__442_GLOBAL__N__3442954d_4_k_cu_010a595c_316526ignoreE - _ZN40_INTERNAL_3442954d_4_k_cu_010a595c_316524cuda3std3__45__cpo5beginE)
_ZN40_INTERNAL_3442954d_4_k_cu_010a595c_316524cuda3std3__45__cpo5beginE:
	.zero		1
	.type		_ZN40_INTERNAL_3442954d_4_k_cu_010a595c_316524cuda3std3__442_GLOBAL__N__3442954d_4_k_cu_010a595c_316526ignoreE,@object
	.size		_ZN40_INTERNAL_3442954d_4_k_cu_010a595c_316524cuda3std3__442_GLOBAL__N__3442954d_4_k_cu_010a595c_316526ignoreE,(_ZN40_INTERNAL_3442954d_4_k_cu_010a595c_316524cute7productE - _ZN40_INTERNAL_3442954d_4_k_cu_010a595c_316524cuda3std3__442_GLOBAL__N__3442954d_4_k_cu_010a595c_316526ignoreE)
_ZN40_INTERNAL_3442954d_4_k_cu_010a595c_316524cuda3std3__442_GLOBAL__N__3442954d_4_k_cu_010a595c_316526ignoreE:
	.zero		1
	.type		_ZN40_INTERNAL_3442954d_4_k_cu_010a595c_316524cute7productE,@object
	.size		_ZN40_INTERNAL_3442954d_4_k_cu_010a595c_316524cute7productE,(_ZN40_INTERNAL_3442954d_4_k_cu_010a595c_316524cuda3std3__45__cpo3endE - _ZN40_INTERNAL_3442954d_4_k_cu_010a595c_316524cute7productE)
_ZN40_INTERNAL_3442954d_4_k_cu_010a595c_316524cute7productE:
	.zero		1
	.type		_ZN40_INTERNAL_3442954d_4_k_cu_010a595c_316524cuda3std3__45__cpo3endE,@object
	.size		_ZN40_INTERNAL_3442954d_4_k_cu_010a595c_316524cuda3std3__45__cpo3endE,(_ZN40_INTERNAL_3442954d_4_k_cu_010a595c_316524cuda3std3__419piecewise_constructE - _ZN40_INTERNAL_3442954d_4_k_cu_010a595c_316524cuda3std3__45__cpo3endE)
_ZN40_INTERNAL_3442954d_4_k_cu_010a595c_316524cuda3std3__45__cpo3endE:
	.zero		1
	.type		_ZN40_INTERNAL_3442954d_4_k_cu_010a595c_316524cuda3std3__419piecewise_constructE,@object
	.size		_ZN40_INTERNAL_3442954d_4_k_cu_010a595c_316524cuda3std3__419piecewise_constructE,(_ZN40_INTERNAL_3442954d_4_k_cu_010a595c_316524cuda3std3__45__cpo4cendE - _ZN40_INTERNAL_3442954d_4_k_cu_010a595c_316524cuda3std3__419piecewise_constructE)
_ZN40_INTERNAL_3442954d_4_k_cu_010a595c_316524cuda3std3__419piecewise_constructE:
	.zero		1
	.type		_ZN40_INTERNAL_3442954d_4_k_cu_010a595c_316524cuda3std3__45__cpo4cendE,@object
	.size		_ZN40_INTERNAL_3442954d_4_k_cu_010a595c_316524cuda3std3__45__cpo4cendE,(_ZN40_INTERNAL_3442954d_4_k_cu_010a595c_316524cuda3std6ranges3__45__cpo4swapE - _ZN40_INTERNAL_3442954d_4_k_cu_010a595c_316524cuda3std3__45__cpo4cendE)
_ZN40_INTERNAL_3442954d_4_k_cu_010a595c_316524cuda3std3__45__cpo4cendE:
	.zero		1
	.type		_ZN40_INTERNAL_3442954d_4_k_cu_010a595c_316524cuda3std6ranges3__45__cpo4swapE,@object
	.size		_ZN40_INTERNAL_3442954d_4_k_cu_010a595c_316524cuda3std6ranges3__45__cpo4swapE,(.L_11 - _ZN40_INTERNAL_3442954d_4_k_cu_010a595c_316524cuda3std6ranges3__45__cpo4swapE)
_ZN40_INTERNAL_3442954d_4_k_cu_010a595c_316524cuda3std6ranges3__45__cpo4swapE:
	.zero		1
.L_11:


//--------------------- .nv.constant0._ZN7cutlass13device_kernelINS_4gemm6kernel13GemmUniversalIN4cute5tupleIJiiiiEEENS1_10collective13CollectiveMmaINS1_35MainloopSm100TmaUmmaWarpSpecializedILi3ELi2ELi2ENS5_IJNS4_1CILi1EEESB_SB_EEEEENS5_IJNSA_ILi128EEENSA_ILi256EEESE_EEENS_12float_e4m3_tENS5_IJlSB_lEEESH_SI_NS4_8TiledMMAINS4_8MMA_AtomIJNS4_10MMA_TraitsINS4_19SM100_MMA_F8F6F4_SSEJSH_SH_fSE_SF_NS4_17integral_constantINS4_4UMMA5MajorELSP_0EEESQ_NSN_INSO_7ScaleInELSR_0EEESS_EEEEEENS4_6LayoutISC_NS5_IJNSA_ILi0EEESW_SW_EEEEENS5_IJNS4_10UnderscoreESZ_SZ_EEEEENS4_13SM90_TMA_LOADENS4_14ComposedLayoutINS4_7SwizzleILi3ELi4ELi3EEENS4_18smem_ptr_flag_bitsILi8EEENSV_INS5_IJNSA_ILi8EEESE_EEENS5_IJSE_SB_EEEEEEEvNS4_8identityES12_S1C_vS1D_EENS_8epilogue10collective18CollectiveEpilogueINS1F_23Sm100TmaWarpSpecializedILi4ELi2ELi64ELb0ELb0EEEJSG_NS5_IJNSV_ISE_SB_EENSV_INSA_ILi64EEESB_EEEEESH_SI_SH_SI_NS1F_6fusion15FusionCallbacksIS1J_NS1O_17LinearCombinationISH_fSH_fLNS_15FloatRoundStyleE2EEESG_S1N_JEEENS4_5SM1004TMEM4LOAD26SM100_TMEM_LOAD_32dp32b64xES12_NS13_INS14_ILi2ELi4ELi3EEES17_NSV_INS5_IJS18_S1L_EEENS5_IJS1L_SB_EEEEEEENS4_39AutoVectorizingCopyWithAssumedAlignmentILi128EEENS4_14SM90_TMA_STOREES22_S24_S24_EEEvvEEEEvNT_6ParamsE --------------------------
	.section	.nv.constant0._ZN7cutlass13device_kernelINS_4gemm6kernel13GemmUniversalIN4cute5tupleIJiiiiEEENS1_10collective13CollectiveMmaINS1_35MainloopSm100TmaUmmaWarpSpecializedILi3ELi2ELi2ENS5_IJNS4_1CILi1EEESB_SB_EEEEENS5_IJNSA_ILi128EEENSA_ILi256EEESE_EEENS_12float_e4m3_tENS5_IJlSB_lEEESH_SI_NS4_8TiledMMAINS4_8MMA_AtomIJNS4_10MMA_TraitsINS4_19SM100_MMA_F8F6F4_SSEJSH_SH_fSE_SF_NS4_17integral_constantINS4_4UMMA5MajorELSP_0EEESQ_NSN_INSO_7ScaleInELSR_0EEESS_EEEEEENS4_6LayoutISC_NS5_IJNSA_ILi0EEESW_SW_EEEEENS5_IJNS4_10UnderscoreESZ_SZ_EEEEENS4_13SM90_TMA_LOADENS4_14ComposedLayoutINS4_7SwizzleILi3ELi4ELi3EEENS4_18smem_ptr_flag_bitsILi8EEENSV_INS5_IJNSA_ILi8EEESE_EEENS5_IJSE_SB_EEEEEEEvNS4_8identityES12_S1C_vS1D_EENS_8epilogue10collective18CollectiveEpilogueINS1F_23Sm100TmaWarpSpecializedILi4ELi2ELi64ELb0ELb0EEEJSG_NS5_IJNSV_ISE_SB_EENSV_INSA_ILi64EEESB_EEEEESH_SI_SH_SI_NS1F_6fusion15FusionCallbacksIS1J_NS1O_17LinearCombinationISH_fSH_fLNS_15FloatRoundStyleE2EEESG_S1N_JEEENS4_5SM1004TMEM4LOAD26SM100_TMEM_LOAD_32dp32b64xES12_NS13_INS14_ILi2ELi4ELi3EEES17_NSV_INS5_IJS18_S1L_EEENS5_IJS1L_SB_EEEEEEENS4_39AutoVectorizingCopyWithAssumedAlignmentILi128EEENS4_14SM90_TMA_STOREES22_S24_S24_EEEvvEEEEvNT_6ParamsE,"a",@progbits
	.sectionflags	@""
	.align	4
.nv.constant0._ZN7cutlass13device_kernelINS_4gemm6kernel13GemmUniversalIN4cute5tupleIJiiiiEEENS1_10collective13CollectiveMmaINS1_35MainloopSm100TmaUmmaWarpSpecializedILi3ELi2ELi2ENS5_IJNS4_1CILi1EEESB_SB_EEEEENS5_IJNSA_ILi128EEENSA_ILi256EEESE_EEENS_12float_e4m3_tENS5_IJlSB_lEEESH_SI_NS4_8TiledMMAINS4_8MMA_AtomIJNS4_10MMA_TraitsINS4_19SM100_MMA_F8F6F4_SSEJSH_SH_fSE_SF_NS4_17integral_constantINS4_4UMMA5MajorELSP_0EEESQ_NSN_INSO_7ScaleInELSR_0EEESS_EEEEEENS4_6LayoutISC_NS5_IJNSA_ILi0EEESW_SW_EEEEENS5_IJNS4_10UnderscoreESZ_SZ_EEEEENS4_13SM90_TMA_LOADENS4_14ComposedLayoutINS4_7SwizzleILi3ELi4ELi3EEENS4_18smem_ptr_flag_bitsILi8EEENSV_INS5_IJNSA_ILi8EEESE_EEENS5_IJSE_SB_EEEEEEEvNS4_8identityES12_S1C_vS1D_EENS_8epilogue10collective18CollectiveEpilogueINS1F_23Sm100TmaWarpSpecializedILi4ELi2ELi64ELb0ELb0EEEJSG_NS5_IJNSV_ISE_SB_EENSV_INSA_ILi64EEESB_EEEEESH_SI_SH_SI_NS1F_6fusion15FusionCallbacksIS1J_NS1O_17LinearCombinationISH_fSH_fLNS_15FloatRoundStyleE2EEESG_S1N_JEEENS4_5SM1004TMEM4LOAD26SM100_TMEM_LOAD_32dp32b64xES12_NS13_INS14_ILi2ELi4ELi3EEES17_NSV_INS5_IJS18_S1L_EEENS5_IJS1L_SB_EEEEEEENS4_39AutoVectorizingCopyWithAssumedAlignmentILi128EEENS4_14SM90_TMA_STOREES22_S24_S24_EEEvvEEEEvNT_6ParamsE:
	.zero		2944


//--------------------- SYMBOLS --------------------------

	.type		.nv.reservedSmem.offset0,@object
	.size		.nv.reservedSmem.offset0,0x4
	.type		.nv.reservedSmem.cap,@object
	.size		.nv.reservedSmem.cap,0x4
	.type		__assertfail,@function
